//
// Generated by NVIDIA NVVM Compiler
//
// Compiler Build ID: CL-36424714
// Cuda compilation tools, release 13.0, V13.0.88
// Based on NVVM 20.0.0
//

.version 9.0
.target sm_100
.address_size 64

	// .globl	buildFrequencyDataKernel
.global .align 4 .b8 __cudart_i2opi_f[24] = {65, 144, 67, 60, 153, 149, 98, 219, 192, 221, 52, 245, 209, 87, 39, 252, 41, 21, 68, 78, 110, 131, 249, 162};

.visible .entry buildFrequencyDataKernel(
	.param .u64 .ptr .align 1 buildFrequencyDataKernel_param_0,
	.param .u64 .ptr .align 1 buildFrequencyDataKernel_param_1,
	.param .u64 .ptr .align 1 buildFrequencyDataKernel_param_2,
	.param .u32 buildFrequencyDataKernel_param_3,
	.param .u32 buildFrequencyDataKernel_param_4,
	.param .u32 buildFrequencyDataKernel_param_5,
	.param .u32 buildFrequencyDataKernel_param_6,
	.param .f32 buildFrequencyDataKernel_param_7
)
{
	.reg .pred 	%p<4>;
	.reg .b32 	%r<22>;
	.reg .b32 	%f<5>;
	.reg .b64 	%rd<13>;

	ld.param.u64 	%rd1, [buildFrequencyDataKernel_param_0];
	ld.param.u64 	%rd2, [buildFrequencyDataKernel_param_1];
	ld.param.u64 	%rd3, [buildFrequencyDataKernel_param_2];
	ld.param.u32 	%r4, [buildFrequencyDataKernel_param_3];
	ld.param.u32 	%r5, [buildFrequencyDataKernel_param_4];
	ld.param.u32 	%r6, [buildFrequencyDataKernel_param_5];
	mov.u32 	%r8, %ctaid.x;
	mov.u32 	%r9, %ntid.x;
	mov.u32 	%r10, %tid.x;
	mad.lo.s32 	%r11, %r8, %r9, %r10;
	mov.u32 	%r12, %ctaid.y;
	mov.u32 	%r13, %ntid.y;
	mov.u32 	%r14, %tid.y;
	mad.lo.s32 	%r15, %r12, %r13, %r14;
	mad.lo.s32 	%r1, %r5, %r15, %r11;
	shr.u32 	%r17, %r4, 1;
	add.s32 	%r18, %r17, %r11;
	rem.u32 	%r2, %r18, %r4;
	add.s32 	%r19, %r17, %r15;
	rem.u32 	%r20, %r19, %r4;
	not.b32 	%r21, %r20;
	add.s32 	%r3, %r4, %r21;
	setp.ge.u32 	%p1, %r11, %r5;
	setp.ge.u32 	%p2, %r15, %r6;
	or.pred  	%p3, %p1, %p2;
	@%p3 bra 	$L__BB0_2;
	cvta.to.global.u64 	%rd4, %rd2;
	cvta.to.global.u64 	%rd5, %rd3;
	cvta.to.global.u64 	%rd6, %rd1;
	mul.wide.u32 	%rd7, %r2, 4;
	add.s64 	%rd8, %rd4, %rd7;
	ld.global.f32 	%f1, [%rd8+4];
	mul.wide.u32 	%rd9, %r3, 4;
	add.s64 	%rd10, %rd5, %rd9;
	ld.global.f32 	%f2, [%rd10];
	mul.f32 	%f3, %f1, %f2;
	mul.f32 	%f4, %f3, 0f42C80000;
	mul.wide.u32 	%rd11, %r1, 8;
	add.s64 	%rd12, %rd6, %rd11;
	st.global.v2.f32 	[%rd12], {%f4, %f4};
$L__BB0_2:
	ret;

}
	// .globl	buildFrequencyDataKernel2
.visible .entry buildFrequencyDataKernel2(
	.param .u64 .ptr .align 1 buildFrequencyDataKernel2_param_0,
	.param .u64 .ptr .align 1 buildFrequencyDataKernel2_param_1,
	.param .u64 .ptr .align 1 buildFrequencyDataKernel2_param_2,
	.param .u32 buildFrequencyDataKernel2_param_3,
	.param .u32 buildFrequencyDataKernel2_param_4,
	.param .u32 buildFrequencyDataKernel2_param_5,
	.param .u32 buildFrequencyDataKernel2_param_6,
	.param .f32 buildFrequencyDataKernel2_param_7
)
{
	.reg .pred 	%p<6>;
	.reg .b32 	%r<22>;
	.reg .b32 	%f<12>;
	.reg .b64 	%rd<13>;

	ld.param.u64 	%rd1, [buildFrequencyDataKernel2_param_0];
	ld.param.u64 	%rd2, [buildFrequencyDataKernel2_param_1];
	ld.param.u64 	%rd3, [buildFrequencyDataKernel2_param_2];
	ld.param.u32 	%r4, [buildFrequencyDataKernel2_param_3];
	ld.param.u32 	%r5, [buildFrequencyDataKernel2_param_4];
	ld.param.u32 	%r6, [buildFrequencyDataKernel2_param_5];
	mov.u32 	%r8, %ctaid.x;
	mov.u32 	%r9, %ntid.x;
	mov.u32 	%r10, %tid.x;
	mad.lo.s32 	%r11, %r8, %r9, %r10;
	mov.u32 	%r12, %ctaid.y;
	mov.u32 	%r13, %ntid.y;
	mov.u32 	%r14, %tid.y;
	mad.lo.s32 	%r15, %r12, %r13, %r14;
	mad.lo.s32 	%r1, %r5, %r15, %r11;
	shr.u32 	%r17, %r4, 1;
	add.s32 	%r18, %r17, %r11;
	rem.u32 	%r2, %r18, %r4;
	add.s32 	%r19, %r17, %r15;
	rem.u32 	%r20, %r19, %r4;
	not.b32 	%r21, %r20;
	add.s32 	%r3, %r4, %r21;
	setp.ge.u32 	%p1, %r11, %r5;
	setp.ge.u32 	%p2, %r15, %r6;
	or.pred  	%p3, %p1, %p2;
	@%p3 bra 	$L__BB1_6;
	cvta.to.global.u64 	%rd4, %rd2;
	cvta.to.global.u64 	%rd5, %rd3;
	mul.wide.u32 	%rd6, %r2, 4;
	add.s64 	%rd7, %rd4, %rd6;
	ld.global.f32 	%f5, [%rd7+4];
	mul.wide.u32 	%rd8, %r3, 4;
	add.s64 	%rd9, %rd5, %rd8;
	ld.global.f32 	%f6, [%rd9];
	mul.f32 	%f7, %f5, %f6;
	mul.f32 	%f1, %f7, 0f41200000;
	setp.leu.f32 	%p4, %f1, 0f3F800000;
	@%p4 bra 	$L__BB1_3;
	sqrt.rn.f32 	%f11, %f1;
	bra.uni 	$L__BB1_5;
$L__BB1_3:
	setp.geu.f32 	%p5, %f1, 0fBF800000;
	@%p5 bra 	$L__BB1_5;
	neg.f32 	%f9, %f1;
	sqrt.rn.f32 	%f10, %f9;
	neg.f32 	%f11, %f10;
$L__BB1_5:
	cvta.to.global.u64 	%rd10, %rd1;
	mul.wide.u32 	%rd11, %r1, 8;
	add.s64 	%rd12, %rd10, %rd11;
	st.global.v2.f32 	[%rd12], {%f11, %f11};
$L__BB1_6:
	ret;

}
	// .globl	generateSpectrumKernel
.visible .entry generateSpectrumKernel(
	.param .u64 .ptr .align 1 generateSpectrumKernel_param_0,
	.param .u64 .ptr .align 1 generateSpectrumKernel_param_1,
	.param .u64 .ptr .align 1 generateSpectrumKernel_param_2,
	.param .u32 generateSpectrumKernel_param_3,
	.param .u32 generateSpectrumKernel_param_4,
	.param .u32 generateSpectrumKernel_param_5,
	.param .f32 generateSpectrumKernel_param_6,
	.param .f32 generateSpectrumKernel_param_7,
	.param .f32 generateSpectrumKernel_param_8
)
{
	.local .align 4 .b8 	__local_depot2[28];
	.reg .b64 	%SP;
	.reg .b64 	%SPL;
	.reg .pred 	%p<36>;
	.reg .b32 	%r<177>;
	.reg .b32 	%f<155>;
	.reg .b64 	%rd<89>;
	.reg .b64 	%fd<9>;

	mov.u64 	%SPL, __local_depot2;
	ld.param.u64 	%rd30, [generateSpectrumKernel_param_0];
	ld.param.u64 	%rd31, [generateSpectrumKernel_param_1];
	ld.param.u64 	%rd32, [generateSpectrumKernel_param_2];
	ld.param.u32 	%r58, [generateSpectrumKernel_param_3];
	ld.param.u32 	%r59, [generateSpectrumKernel_param_4];
	ld.param.u32 	%r60, [generateSpectrumKernel_param_5];
	ld.param.f32 	%f23, [generateSpectrumKernel_param_6];
	ld.param.f32 	%f22, [generateSpectrumKernel_param_7];
	ld.param.f32 	%f24, [generateSpectrumKernel_param_8];
	add.u64 	%rd1, %SPL, 0;
	mov.u32 	%r62, %ctaid.x;
	mov.u32 	%r63, %ntid.x;
	mov.u32 	%r64, %tid.x;
	mad.lo.s32 	%r65, %r62, %r63, %r64;
	mov.u32 	%r66, %ctaid.y;
	mov.u32 	%r67, %ntid.y;
	mov.u32 	%r68, %tid.y;
	mad.lo.s32 	%r69, %r66, %r67, %r68;
	mad.lo.s32 	%r1, %r58, %r69, %r65;
	sub.s32 	%r71, %r60, %r69;
	sub.s32 	%r72, %r59, %r65;
	mad.lo.s32 	%r2, %r71, %r58, %r72;
	mad.lo.s32 	%r3, %r59, %r69, %r65;
	mov.f32 	%f25, 0f40C90FDB;
	div.rn.f32 	%f26, %f25, %f24;
	neg.s32 	%r73, %r59;
	cvt.rn.f32.s32 	%f27, %r73;
	cvt.rn.f32.u32 	%f28, %r65;
	fma.rn.f32 	%f29, %f27, 0f3F000000, %f28;
	mul.f32 	%f30, %f29, %f26;
	neg.s32 	%r74, %r60;
	cvt.rn.f32.s32 	%f31, %r74;
	cvt.rn.f32.u32 	%f32, %r69;
	fma.rn.f32 	%f33, %f31, 0f3F000000, %f32;
	mul.f32 	%f34, %f33, %f26;
	mul.f32 	%f35, %f34, %f34;
	fma.rn.f32 	%f36, %f30, %f30, %f35;
	sqrt.rn.f32 	%f37, %f36;
	mul.f32 	%f38, %f37, 0f411CF5C3;
	sqrt.rn.f32 	%f39, %f38;
	mul.f32 	%f1, %f23, %f39;
	neg.f32 	%f40, %f39;
	mul.f32 	%f2, %f23, %f40;
	setp.le.u32 	%p1, %r59, %r65;
	setp.le.u32 	%p2, %r60, %r69;
	or.pred  	%p3, %p1, %p2;
	@%p3 bra 	$L__BB2_34;
	mul.f32 	%f41, %f2, 0f3F22F983;
	cvt.rni.s32.f32 	%r168, %f41;
	cvt.rn.f32.s32 	%f42, %r168;
	fma.rn.f32 	%f43, %f42, 0fBFC90FDA, %f2;
	fma.rn.f32 	%f44, %f42, 0fB3A22168, %f43;
	fma.rn.f32 	%f152, %f42, 0fA7C234C5, %f44;
	abs.f32 	%f4, %f2;
	setp.ltu.f32 	%p4, %f4, 0f47CE4780;
	mov.u32 	%r164, %r168;
	mov.f32 	%f151, %f152;
	@%p4 bra 	$L__BB2_9;
	setp.neu.f32 	%p5, %f4, 0f7F800000;
	@%p5 bra 	$L__BB2_4;
	mov.f32 	%f47, 0f00000000;
	mul.rn.f32 	%f151, %f2, %f47;
	mov.b32 	%r164, 0;
	bra.uni 	$L__BB2_9;
$L__BB2_4:
	mov.b32 	%r5, %f2;
	shl.b32 	%r76, %r5, 8;
	or.b32  	%r6, %r76, -2147483648;
	mov.b64 	%rd79, 0;
	mov.b32 	%r161, 0;
	mov.u64 	%rd77, __cudart_i2opi_f;
	mov.u64 	%rd78, %rd1;
$L__BB2_5:
	.pragma "nounroll";
	ld.global.nc.u32 	%r77, [%rd77];
	mad.wide.u32 	%rd36, %r77, %r6, %rd79;
	shr.u64 	%rd79, %rd36, 32;
	st.local.u32 	[%rd78], %rd36;
	add.s32 	%r161, %r161, 1;
	add.s64 	%rd78, %rd78, 4;
	add.s64 	%rd77, %rd77, 4;
	setp.ne.s32 	%p6, %r161, 6;
	@%p6 bra 	$L__BB2_5;
	shr.u32 	%r78, %r5, 23;
	st.local.u32 	[%rd1+24], %rd79;
	and.b32  	%r9, %r78, 31;
	and.b32  	%r79, %r78, 224;
	add.s32 	%r80, %r79, -128;
	shr.u32 	%r81, %r80, 5;
	mul.wide.u32 	%rd37, %r81, 4;
	sub.s64 	%rd8, %rd1, %rd37;
	ld.local.u32 	%r162, [%rd8+24];
	ld.local.u32 	%r163, [%rd8+20];
	setp.eq.s32 	%p7, %r9, 0;
	@%p7 bra 	$L__BB2_8;
	shf.l.wrap.b32 	%r162, %r163, %r162, %r9;
	ld.local.u32 	%r82, [%rd8+16];
	shf.l.wrap.b32 	%r163, %r82, %r163, %r9;
$L__BB2_8:
	shr.u32 	%r83, %r162, 30;
	shf.l.wrap.b32 	%r84, %r163, %r162, 2;
	shl.b32 	%r85, %r163, 2;
	shr.u32 	%r86, %r84, 31;
	add.s32 	%r87, %r86, %r83;
	neg.s32 	%r88, %r87;
	setp.lt.s32 	%p8, %r5, 0;
	selp.b32 	%r164, %r88, %r87, %p8;
	xor.b32  	%r89, %r84, %r5;
	shr.s32 	%r90, %r84, 31;
	xor.b32  	%r91, %r90, %r84;
	xor.b32  	%r92, %r90, %r85;
	cvt.u64.u32 	%rd38, %r91;
	shl.b64 	%rd39, %rd38, 32;
	cvt.u64.u32 	%rd40, %r92;
	or.b64  	%rd41, %rd39, %rd40;
	cvt.rn.f64.s64 	%fd1, %rd41;
	mul.f64 	%fd2, %fd1, 0d3BF921FB54442D19;
	cvt.rn.f32.f64 	%f45, %fd2;
	neg.f32 	%f46, %f45;
	setp.lt.s32 	%p9, %r89, 0;
	selp.f32 	%f151, %f46, %f45, %p9;
$L__BB2_9:
	setp.ltu.f32 	%p10, %f4, 0f47CE4780;
	add.s32 	%r94, %r164, 1;
	mul.rn.f32 	%f48, %f151, %f151;
	and.b32  	%r95, %r164, 1;
	setp.eq.b32 	%p11, %r95, 1;
	selp.f32 	%f49, %f151, 0f3F800000, %p11;
	fma.rn.f32 	%f50, %f48, %f49, 0f00000000;
	fma.rn.f32 	%f51, %f48, 0f37CBAC00, 0fBAB607ED;
	selp.f32 	%f52, 0fB94D4153, %f51, %p11;
	selp.f32 	%f53, 0f3C0885E4, 0f3D2AAABB, %p11;
	fma.rn.f32 	%f54, %f52, %f48, %f53;
	selp.f32 	%f55, 0fBE2AAAA8, 0fBEFFFFFF, %p11;
	fma.rn.f32 	%f56, %f54, %f48, %f55;
	fma.rn.f32 	%f57, %f56, %f50, %f49;
	and.b32  	%r96, %r94, 2;
	setp.eq.s32 	%p12, %r96, 0;
	mov.f32 	%f58, 0f00000000;
	sub.f32 	%f59, %f58, %f57;
	selp.f32 	%f8, %f57, %f59, %p12;
	@%p10 bra 	$L__BB2_17;
	setp.neu.f32 	%p13, %f4, 0f7F800000;
	@%p13 bra 	$L__BB2_12;
	mov.f32 	%f62, 0f00000000;
	mul.rn.f32 	%f152, %f2, %f62;
	mov.b32 	%r168, 0;
	bra.uni 	$L__BB2_17;
$L__BB2_12:
	mov.b32 	%r18, %f2;
	shl.b32 	%r98, %r18, 8;
	or.b32  	%r19, %r98, -2147483648;
	mov.b64 	%rd82, 0;
	mov.b32 	%r165, 0;
	mov.u64 	%rd80, __cudart_i2opi_f;
	mov.u64 	%rd81, %rd1;
$L__BB2_13:
	.pragma "nounroll";
	ld.global.nc.u32 	%r99, [%rd80];
	mad.wide.u32 	%rd44, %r99, %r19, %rd82;
	shr.u64 	%rd82, %rd44, 32;
	st.local.u32 	[%rd81], %rd44;
	add.s32 	%r165, %r165, 1;
	add.s64 	%rd81, %rd81, 4;
	add.s64 	%rd80, %rd80, 4;
	setp.ne.s32 	%p14, %r165, 6;
	@%p14 bra 	$L__BB2_13;
	shr.u32 	%r100, %r18, 23;
	st.local.u32 	[%rd1+24], %rd82;
	and.b32  	%r22, %r100, 31;
	and.b32  	%r101, %r100, 224;
	add.s32 	%r102, %r101, -128;
	shr.u32 	%r103, %r102, 5;
	mul.wide.u32 	%rd45, %r103, 4;
	sub.s64 	%rd15, %rd1, %rd45;
	ld.local.u32 	%r166, [%rd15+24];
	ld.local.u32 	%r167, [%rd15+20];
	setp.eq.s32 	%p15, %r22, 0;
	@%p15 bra 	$L__BB2_16;
	shf.l.wrap.b32 	%r166, %r167, %r166, %r22;
	ld.local.u32 	%r104, [%rd15+16];
	shf.l.wrap.b32 	%r167, %r104, %r167, %r22;
$L__BB2_16:
	shr.u32 	%r105, %r166, 30;
	shf.l.wrap.b32 	%r106, %r167, %r166, 2;
	shl.b32 	%r107, %r167, 2;
	shr.u32 	%r108, %r106, 31;
	add.s32 	%r109, %r108, %r105;
	neg.s32 	%r110, %r109;
	setp.lt.s32 	%p16, %r18, 0;
	selp.b32 	%r168, %r110, %r109, %p16;
	xor.b32  	%r111, %r106, %r18;
	shr.s32 	%r112, %r106, 31;
	xor.b32  	%r113, %r112, %r106;
	xor.b32  	%r114, %r112, %r107;
	cvt.u64.u32 	%rd46, %r113;
	shl.b64 	%rd47, %rd46, 32;
	cvt.u64.u32 	%rd48, %r114;
	or.b64  	%rd49, %rd47, %rd48;
	cvt.rn.f64.s64 	%fd3, %rd49;
	mul.f64 	%fd4, %fd3, 0d3BF921FB54442D19;
	cvt.rn.f32.f64 	%f60, %fd4;
	neg.f32 	%f61, %f60;
	setp.lt.s32 	%p17, %r111, 0;
	selp.f32 	%f152, %f61, %f60, %p17;
$L__BB2_17:
	mul.rn.f32 	%f63, %f152, %f152;
	and.b32  	%r116, %r168, 1;
	setp.eq.b32 	%p18, %r116, 1;
	selp.f32 	%f64, 0f3F800000, %f152, %p18;
	fma.rn.f32 	%f65, %f63, %f64, 0f00000000;
	fma.rn.f32 	%f66, %f63, 0f37CBAC00, 0fBAB607ED;
	selp.f32 	%f67, %f66, 0fB94D4153, %p18;
	selp.f32 	%f68, 0f3D2AAABB, 0f3C0885E4, %p18;
	fma.rn.f32 	%f69, %f67, %f63, %f68;
	selp.f32 	%f70, 0fBEFFFFFF, 0fBE2AAAA8, %p18;
	fma.rn.f32 	%f71, %f69, %f63, %f70;
	fma.rn.f32 	%f72, %f71, %f65, %f64;
	and.b32  	%r117, %r168, 2;
	setp.eq.s32 	%p19, %r117, 0;
	mov.f32 	%f73, 0f00000000;
	sub.f32 	%f74, %f73, %f72;
	selp.f32 	%f12, %f72, %f74, %p19;
	mul.f32 	%f75, %f1, 0f3F22F983;
	cvt.rni.s32.f32 	%r176, %f75;
	cvt.rn.f32.s32 	%f76, %r176;
	fma.rn.f32 	%f77, %f76, 0fBFC90FDA, %f1;
	fma.rn.f32 	%f78, %f76, 0fB3A22168, %f77;
	fma.rn.f32 	%f154, %f76, 0fA7C234C5, %f78;
	abs.f32 	%f14, %f1;
	setp.ltu.f32 	%p20, %f14, 0f47CE4780;
	mov.u32 	%r172, %r176;
	mov.f32 	%f153, %f154;
	@%p20 bra 	$L__BB2_25;
	setp.neu.f32 	%p21, %f14, 0f7F800000;
	@%p21 bra 	$L__BB2_20;
	mov.f32 	%f81, 0f00000000;
	mul.rn.f32 	%f153, %f1, %f81;
	mov.b32 	%r172, 0;
	bra.uni 	$L__BB2_25;
$L__BB2_20:
	mov.b32 	%r32, %f1;
	shl.b32 	%r119, %r32, 8;
	or.b32  	%r33, %r119, -2147483648;
	mov.b64 	%rd85, 0;
	mov.b32 	%r169, 0;
	mov.u64 	%rd83, __cudart_i2opi_f;
	mov.u64 	%rd84, %rd1;
$L__BB2_21:
	.pragma "nounroll";
	ld.global.nc.u32 	%r120, [%rd83];
	mad.wide.u32 	%rd52, %r120, %r33, %rd85;
	shr.u64 	%rd85, %rd52, 32;
	st.local.u32 	[%rd84], %rd52;
	add.s32 	%r169, %r169, 1;
	add.s64 	%rd84, %rd84, 4;
	add.s64 	%rd83, %rd83, 4;
	setp.ne.s32 	%p22, %r169, 6;
	@%p22 bra 	$L__BB2_21;
	shr.u32 	%r121, %r32, 23;
	st.local.u32 	[%rd1+24], %rd85;
	and.b32  	%r36, %r121, 31;
	and.b32  	%r122, %r121, 224;
	add.s32 	%r123, %r122, -128;
	shr.u32 	%r124, %r123, 5;
	mul.wide.u32 	%rd53, %r124, 4;
	sub.s64 	%rd22, %rd1, %rd53;
	ld.local.u32 	%r170, [%rd22+24];
	ld.local.u32 	%r171, [%rd22+20];
	setp.eq.s32 	%p23, %r36, 0;
	@%p23 bra 	$L__BB2_24;
	shf.l.wrap.b32 	%r170, %r171, %r170, %r36;
	ld.local.u32 	%r125, [%rd22+16];
	shf.l.wrap.b32 	%r171, %r125, %r171, %r36;
$L__BB2_24:
	shr.u32 	%r126, %r170, 30;
	shf.l.wrap.b32 	%r127, %r171, %r170, 2;
	shl.b32 	%r128, %r171, 2;
	shr.u32 	%r129, %r127, 31;
	add.s32 	%r130, %r129, %r126;
	neg.s32 	%r131, %r130;
	setp.lt.s32 	%p24, %r32, 0;
	selp.b32 	%r172, %r131, %r130, %p24;
	xor.b32  	%r132, %r127, %r32;
	shr.s32 	%r133, %r127, 31;
	xor.b32  	%r134, %r133, %r127;
	xor.b32  	%r135, %r133, %r128;
	cvt.u64.u32 	%rd54, %r134;
	shl.b64 	%rd55, %rd54, 32;
	cvt.u64.u32 	%rd56, %r135;
	or.b64  	%rd57, %rd55, %rd56;
	cvt.rn.f64.s64 	%fd5, %rd57;
	mul.f64 	%fd6, %fd5, 0d3BF921FB54442D19;
	cvt.rn.f32.f64 	%f79, %fd6;
	neg.f32 	%f80, %f79;
	setp.lt.s32 	%p25, %r132, 0;
	selp.f32 	%f153, %f80, %f79, %p25;
$L__BB2_25:
	setp.ltu.f32 	%p26, %f14, 0f47CE4780;
	add.s32 	%r137, %r172, 1;
	mul.rn.f32 	%f82, %f153, %f153;
	and.b32  	%r138, %r172, 1;
	setp.eq.b32 	%p27, %r138, 1;
	selp.f32 	%f83, %f153, 0f3F800000, %p27;
	fma.rn.f32 	%f84, %f82, %f83, 0f00000000;
	fma.rn.f32 	%f85, %f82, 0f37CBAC00, 0fBAB607ED;
	selp.f32 	%f86, 0fB94D4153, %f85, %p27;
	selp.f32 	%f87, 0f3C0885E4, 0f3D2AAABB, %p27;
	fma.rn.f32 	%f88, %f86, %f82, %f87;
	selp.f32 	%f89, 0fBE2AAAA8, 0fBEFFFFFF, %p27;
	fma.rn.f32 	%f90, %f88, %f82, %f89;
	fma.rn.f32 	%f91, %f90, %f84, %f83;
	and.b32  	%r139, %r137, 2;
	setp.eq.s32 	%p28, %r139, 0;
	mov.f32 	%f92, 0f00000000;
	sub.f32 	%f93, %f92, %f91;
	selp.f32 	%f18, %f91, %f93, %p28;
	@%p26 bra 	$L__BB2_33;
	setp.neu.f32 	%p29, %f14, 0f7F800000;
	@%p29 bra 	$L__BB2_28;
	mov.f32 	%f96, 0f00000000;
	mul.rn.f32 	%f154, %f1, %f96;
	mov.b32 	%r176, 0;
	bra.uni 	$L__BB2_33;
$L__BB2_28:
	mov.b32 	%r45, %f1;
	shl.b32 	%r141, %r45, 8;
	or.b32  	%r46, %r141, -2147483648;
	mov.b64 	%rd88, 0;
	mov.b32 	%r173, 0;
	mov.u64 	%rd86, __cudart_i2opi_f;
	mov.u64 	%rd87, %rd1;
$L__BB2_29:
	.pragma "nounroll";
	ld.global.nc.u32 	%r142, [%rd86];
	mad.wide.u32 	%rd60, %r142, %r46, %rd88;
	shr.u64 	%rd88, %rd60, 32;
	st.local.u32 	[%rd87], %rd60;
	add.s32 	%r173, %r173, 1;
	add.s64 	%rd87, %rd87, 4;
	add.s64 	%rd86, %rd86, 4;
	setp.ne.s32 	%p30, %r173, 6;
	@%p30 bra 	$L__BB2_29;
	shr.u32 	%r143, %r45, 23;
	st.local.u32 	[%rd1+24], %rd88;
	and.b32  	%r49, %r143, 31;
	and.b32  	%r144, %r143, 224;
	add.s32 	%r145, %r144, -128;
	shr.u32 	%r146, %r145, 5;
	mul.wide.u32 	%rd61, %r146, 4;
	sub.s64 	%rd29, %rd1, %rd61;
	ld.local.u32 	%r174, [%rd29+24];
	ld.local.u32 	%r175, [%rd29+20];
	setp.eq.s32 	%p31, %r49, 0;
	@%p31 bra 	$L__BB2_32;
	shf.l.wrap.b32 	%r174, %r175, %r174, %r49;
	ld.local.u32 	%r147, [%rd29+16];
	shf.l.wrap.b32 	%r175, %r147, %r175, %r49;
$L__BB2_32:
	shr.u32 	%r148, %r174, 30;
	shf.l.wrap.b32 	%r149, %r175, %r174, 2;
	shl.b32 	%r150, %r175, 2;
	shr.u32 	%r151, %r149, 31;
	add.s32 	%r152, %r151, %r148;
	neg.s32 	%r153, %r152;
	setp.lt.s32 	%p32, %r45, 0;
	selp.b32 	%r176, %r153, %r152, %p32;
	xor.b32  	%r154, %r149, %r45;
	shr.s32 	%r155, %r149, 31;
	xor.b32  	%r156, %r155, %r149;
	xor.b32  	%r157, %r155, %r150;
	cvt.u64.u32 	%rd62, %r156;
	shl.b64 	%rd63, %rd62, 32;
	cvt.u64.u32 	%rd64, %r157;
	or.b64  	%rd65, %rd63, %rd64;
	cvt.rn.f64.s64 	%fd7, %rd65;
	mul.f64 	%fd8, %fd7, 0d3BF921FB54442D19;
	cvt.rn.f32.f64 	%f94, %fd8;
	neg.f32 	%f95, %f94;
	setp.lt.s32 	%p33, %r154, 0;
	selp.f32 	%f154, %f95, %f94, %p33;
$L__BB2_33:
	cvta.to.global.u64 	%rd66, %rd32;
	cvta.to.global.u64 	%rd67, %rd30;
	mul.rn.f32 	%f97, %f154, %f154;
	and.b32  	%r159, %r176, 1;
	setp.eq.b32 	%p34, %r159, 1;
	selp.f32 	%f98, 0f3F800000, %f154, %p34;
	fma.rn.f32 	%f99, %f97, %f98, 0f00000000;
	fma.rn.f32 	%f100, %f97, 0f37CBAC00, 0fBAB607ED;
	selp.f32 	%f101, %f100, 0fB94D4153, %p34;
	selp.f32 	%f102, 0f3D2AAABB, 0f3C0885E4, %p34;
	fma.rn.f32 	%f103, %f101, %f97, %f102;
	selp.f32 	%f104, 0fBEFFFFFF, 0fBE2AAAA8, %p34;
	fma.rn.f32 	%f105, %f103, %f97, %f104;
	fma.rn.f32 	%f106, %f105, %f99, %f98;
	and.b32  	%r160, %r176, 2;
	setp.eq.s32 	%p35, %r160, 0;
	mov.f32 	%f107, 0f00000000;
	sub.f32 	%f108, %f107, %f106;
	selp.f32 	%f109, %f106, %f108, %p35;
	mul.wide.u32 	%rd68, %r1, 8;
	add.s64 	%rd69, %rd67, %rd68;
	ld.global.v2.f32 	{%f110, %f111}, [%rd69];
	mul.wide.u32 	%rd70, %r2, 8;
	add.s64 	%rd71, %rd67, %rd70;
	ld.global.v2.f32 	{%f112, %f113}, [%rd71];
	add.s64 	%rd72, %rd66, %rd68;
	ld.global.v2.f32 	{%f114, %f115}, [%rd72];
	add.s64 	%rd73, %rd66, %rd70;
	ld.global.v2.f32 	{%f116, %f117}, [%rd73];
	mul.f32 	%f118, %f18, %f110;
	mul.f32 	%f119, %f111, %f109;
	sub.f32 	%f120, %f118, %f119;
	mul.f32 	%f121, %f110, %f109;
	fma.rn.f32 	%f122, %f18, %f111, %f121;
	mul.f32 	%f123, %f12, %f113;
	fma.rn.f32 	%f124, %f8, %f112, %f123;
	mul.f32 	%f125, %f12, %f112;
	mul.f32 	%f126, %f8, %f113;
	sub.f32 	%f127, %f125, %f126;
	add.f32 	%f128, %f124, %f120;
	add.f32 	%f129, %f127, %f122;
	mul.f32 	%f130, %f18, %f114;
	mul.f32 	%f131, %f115, %f109;
	sub.f32 	%f132, %f130, %f131;
	mul.f32 	%f133, %f114, %f109;
	fma.rn.f32 	%f134, %f18, %f115, %f133;
	mul.f32 	%f135, %f12, %f117;
	fma.rn.f32 	%f136, %f8, %f116, %f135;
	mul.f32 	%f137, %f12, %f116;
	mul.f32 	%f138, %f8, %f117;
	sub.f32 	%f139, %f137, %f138;
	add.f32 	%f140, %f132, %f136;
	add.f32 	%f141, %f134, %f139;
	mul.f32 	%f142, %f128, %f140;
	mul.f32 	%f143, %f129, %f141;
	sub.f32 	%f144, %f142, %f143;
	mul.f32 	%f145, %f129, %f140;
	fma.rn.f32 	%f146, %f128, %f141, %f145;
	sub.f32 	%f147, %f144, %f128;
	fma.rn.f32 	%f148, %f22, %f147, %f128;
	sub.f32 	%f149, %f146, %f129;
	fma.rn.f32 	%f150, %f22, %f149, %f129;
	cvta.to.global.u64 	%rd74, %rd31;
	mul.wide.u32 	%rd75, %r3, 8;
	add.s64 	%rd76, %rd74, %rd75;
	st.global.v2.f32 	[%rd76], {%f148, %f150};
$L__BB2_34:
	ret;

}
	// .globl	generateSpectrumKernel2
.visible .entry generateSpectrumKernel2(
	.param .u64 .ptr .align 1 generateSpectrumKernel2_param_0,
	.param .u64 .ptr .align 1 generateSpectrumKernel2_param_1,
	.param .u64 .ptr .align 1 generateSpectrumKernel2_param_2,
	.param .u32 generateSpectrumKernel2_param_3,
	.param .u32 generateSpectrumKernel2_param_4,
	.param .u32 generateSpectrumKernel2_param_5,
	.param .f32 generateSpectrumKernel2_param_6,
	.param .f32 generateSpectrumKernel2_param_7,
	.param .f32 generateSpectrumKernel2_param_8
)
{
	.local .align 4 .b8 	__local_depot3[28];
	.reg .b64 	%SP;
	.reg .b64 	%SPL;
	.reg .pred 	%p<36>;
	.reg .b32 	%r<177>;
	.reg .b32 	%f<152>;
	.reg .b64 	%rd<89>;
	.reg .b64 	%fd<9>;

	mov.u64 	%SPL, __local_depot3;
	ld.param.u64 	%rd30, [generateSpectrumKernel2_param_0];
	ld.param.u64 	%rd31, [generateSpectrumKernel2_param_1];
	ld.param.u64 	%rd32, [generateSpectrumKernel2_param_2];
	ld.param.u32 	%r58, [generateSpectrumKernel2_param_3];
	ld.param.u32 	%r59, [generateSpectrumKernel2_param_4];
	ld.param.u32 	%r60, [generateSpectrumKernel2_param_5];
	ld.param.f32 	%f23, [generateSpectrumKernel2_param_6];
	ld.param.f32 	%f22, [generateSpectrumKernel2_param_7];
	ld.param.f32 	%f24, [generateSpectrumKernel2_param_8];
	add.u64 	%rd1, %SPL, 0;
	mov.u32 	%r62, %ctaid.x;
	mov.u32 	%r63, %ntid.x;
	mov.u32 	%r64, %tid.x;
	mad.lo.s32 	%r65, %r62, %r63, %r64;
	mov.u32 	%r66, %ctaid.y;
	mov.u32 	%r67, %ntid.y;
	mov.u32 	%r68, %tid.y;
	mad.lo.s32 	%r69, %r66, %r67, %r68;
	mad.lo.s32 	%r1, %r58, %r69, %r65;
	sub.s32 	%r71, %r60, %r69;
	sub.s32 	%r72, %r59, %r65;
	mad.lo.s32 	%r2, %r71, %r58, %r72;
	mad.lo.s32 	%r3, %r59, %r69, %r65;
	mov.f32 	%f25, 0f40C90FDB;
	div.rn.f32 	%f26, %f25, %f24;
	neg.s32 	%r73, %r59;
	cvt.rn.f32.s32 	%f27, %r73;
	cvt.rn.f32.u32 	%f28, %r65;
	fma.rn.f32 	%f29, %f27, 0f3F000000, %f28;
	mul.f32 	%f30, %f29, %f26;
	neg.s32 	%r74, %r60;
	cvt.rn.f32.s32 	%f31, %r74;
	cvt.rn.f32.u32 	%f32, %r69;
	fma.rn.f32 	%f33, %f31, 0f3F000000, %f32;
	mul.f32 	%f34, %f33, %f26;
	mul.f32 	%f35, %f34, %f34;
	fma.rn.f32 	%f36, %f30, %f30, %f35;
	sqrt.rn.f32 	%f37, %f36;
	mul.f32 	%f38, %f37, 0f411CF5C3;
	sqrt.rn.f32 	%f39, %f38;
	mul.f32 	%f1, %f23, %f39;
	neg.f32 	%f40, %f39;
	mul.f32 	%f2, %f23, %f40;
	setp.le.u32 	%p1, %r59, %r65;
	setp.le.u32 	%p2, %r60, %r69;
	or.pred  	%p3, %p1, %p2;
	@%p3 bra 	$L__BB3_34;
	mul.f32 	%f41, %f2, 0f3F22F983;
	cvt.rni.s32.f32 	%r168, %f41;
	cvt.rn.f32.s32 	%f42, %r168;
	fma.rn.f32 	%f43, %f42, 0fBFC90FDA, %f2;
	fma.rn.f32 	%f44, %f42, 0fB3A22168, %f43;
	fma.rn.f32 	%f149, %f42, 0fA7C234C5, %f44;
	abs.f32 	%f4, %f2;
	setp.ltu.f32 	%p4, %f4, 0f47CE4780;
	mov.u32 	%r164, %r168;
	mov.f32 	%f148, %f149;
	@%p4 bra 	$L__BB3_9;
	setp.neu.f32 	%p5, %f4, 0f7F800000;
	@%p5 bra 	$L__BB3_4;
	mov.f32 	%f47, 0f00000000;
	mul.rn.f32 	%f148, %f2, %f47;
	mov.b32 	%r164, 0;
	bra.uni 	$L__BB3_9;
$L__BB3_4:
	mov.b32 	%r5, %f2;
	shl.b32 	%r76, %r5, 8;
	or.b32  	%r6, %r76, -2147483648;
	mov.b64 	%rd79, 0;
	mov.b32 	%r161, 0;
	mov.u64 	%rd77, __cudart_i2opi_f;
	mov.u64 	%rd78, %rd1;
$L__BB3_5:
	.pragma "nounroll";
	ld.global.nc.u32 	%r77, [%rd77];
	mad.wide.u32 	%rd36, %r77, %r6, %rd79;
	shr.u64 	%rd79, %rd36, 32;
	st.local.u32 	[%rd78], %rd36;
	add.s32 	%r161, %r161, 1;
	add.s64 	%rd78, %rd78, 4;
	add.s64 	%rd77, %rd77, 4;
	setp.ne.s32 	%p6, %r161, 6;
	@%p6 bra 	$L__BB3_5;
	shr.u32 	%r78, %r5, 23;
	st.local.u32 	[%rd1+24], %rd79;
	and.b32  	%r9, %r78, 31;
	and.b32  	%r79, %r78, 224;
	add.s32 	%r80, %r79, -128;
	shr.u32 	%r81, %r80, 5;
	mul.wide.u32 	%rd37, %r81, 4;
	sub.s64 	%rd8, %rd1, %rd37;
	ld.local.u32 	%r162, [%rd8+24];
	ld.local.u32 	%r163, [%rd8+20];
	setp.eq.s32 	%p7, %r9, 0;
	@%p7 bra 	$L__BB3_8;
	shf.l.wrap.b32 	%r162, %r163, %r162, %r9;
	ld.local.u32 	%r82, [%rd8+16];
	shf.l.wrap.b32 	%r163, %r82, %r163, %r9;
$L__BB3_8:
	shr.u32 	%r83, %r162, 30;
	shf.l.wrap.b32 	%r84, %r163, %r162, 2;
	shl.b32 	%r85, %r163, 2;
	shr.u32 	%r86, %r84, 31;
	add.s32 	%r87, %r86, %r83;
	neg.s32 	%r88, %r87;
	setp.lt.s32 	%p8, %r5, 0;
	selp.b32 	%r164, %r88, %r87, %p8;
	xor.b32  	%r89, %r84, %r5;
	shr.s32 	%r90, %r84, 31;
	xor.b32  	%r91, %r90, %r84;
	xor.b32  	%r92, %r90, %r85;
	cvt.u64.u32 	%rd38, %r91;
	shl.b64 	%rd39, %rd38, 32;
	cvt.u64.u32 	%rd40, %r92;
	or.b64  	%rd41, %rd39, %rd40;
	cvt.rn.f64.s64 	%fd1, %rd41;
	mul.f64 	%fd2, %fd1, 0d3BF921FB54442D19;
	cvt.rn.f32.f64 	%f45, %fd2;
	neg.f32 	%f46, %f45;
	setp.lt.s32 	%p9, %r89, 0;
	selp.f32 	%f148, %f46, %f45, %p9;
$L__BB3_9:
	setp.ltu.f32 	%p10, %f4, 0f47CE4780;
	add.s32 	%r94, %r164, 1;
	mul.rn.f32 	%f48, %f148, %f148;
	and.b32  	%r95, %r164, 1;
	setp.eq.b32 	%p11, %r95, 1;
	selp.f32 	%f49, %f148, 0f3F800000, %p11;
	fma.rn.f32 	%f50, %f48, %f49, 0f00000000;
	fma.rn.f32 	%f51, %f48, 0f37CBAC00, 0fBAB607ED;
	selp.f32 	%f52, 0fB94D4153, %f51, %p11;
	selp.f32 	%f53, 0f3C0885E4, 0f3D2AAABB, %p11;
	fma.rn.f32 	%f54, %f52, %f48, %f53;
	selp.f32 	%f55, 0fBE2AAAA8, 0fBEFFFFFF, %p11;
	fma.rn.f32 	%f56, %f54, %f48, %f55;
	fma.rn.f32 	%f57, %f56, %f50, %f49;
	and.b32  	%r96, %r94, 2;
	setp.eq.s32 	%p12, %r96, 0;
	mov.f32 	%f58, 0f00000000;
	sub.f32 	%f59, %f58, %f57;
	selp.f32 	%f8, %f57, %f59, %p12;
	@%p10 bra 	$L__BB3_17;
	setp.neu.f32 	%p13, %f4, 0f7F800000;
	@%p13 bra 	$L__BB3_12;
	mov.f32 	%f62, 0f00000000;
	mul.rn.f32 	%f149, %f2, %f62;
	mov.b32 	%r168, 0;
	bra.uni 	$L__BB3_17;
$L__BB3_12:
	mov.b32 	%r18, %f2;
	shl.b32 	%r98, %r18, 8;
	or.b32  	%r19, %r98, -2147483648;
	mov.b64 	%rd82, 0;
	mov.b32 	%r165, 0;
	mov.u64 	%rd80, __cudart_i2opi_f;
	mov.u64 	%rd81, %rd1;
$L__BB3_13:
	.pragma "nounroll";
	ld.global.nc.u32 	%r99, [%rd80];
	mad.wide.u32 	%rd44, %r99, %r19, %rd82;
	shr.u64 	%rd82, %rd44, 32;
	st.local.u32 	[%rd81], %rd44;
	add.s32 	%r165, %r165, 1;
	add.s64 	%rd81, %rd81, 4;
	add.s64 	%rd80, %rd80, 4;
	setp.ne.s32 	%p14, %r165, 6;
	@%p14 bra 	$L__BB3_13;
	shr.u32 	%r100, %r18, 23;
	st.local.u32 	[%rd1+24], %rd82;
	and.b32  	%r22, %r100, 31;
	and.b32  	%r101, %r100, 224;
	add.s32 	%r102, %r101, -128;
	shr.u32 	%r103, %r102, 5;
	mul.wide.u32 	%rd45, %r103, 4;
	sub.s64 	%rd15, %rd1, %rd45;
	ld.local.u32 	%r166, [%rd15+24];
	ld.local.u32 	%r167, [%rd15+20];
	setp.eq.s32 	%p15, %r22, 0;
	@%p15 bra 	$L__BB3_16;
	shf.l.wrap.b32 	%r166, %r167, %r166, %r22;
	ld.local.u32 	%r104, [%rd15+16];
	shf.l.wrap.b32 	%r167, %r104, %r167, %r22;
$L__BB3_16:
	shr.u32 	%r105, %r166, 30;
	shf.l.wrap.b32 	%r106, %r167, %r166, 2;
	shl.b32 	%r107, %r167, 2;
	shr.u32 	%r108, %r106, 31;
	add.s32 	%r109, %r108, %r105;
	neg.s32 	%r110, %r109;
	setp.lt.s32 	%p16, %r18, 0;
	selp.b32 	%r168, %r110, %r109, %p16;
	xor.b32  	%r111, %r106, %r18;
	shr.s32 	%r112, %r106, 31;
	xor.b32  	%r113, %r112, %r106;
	xor.b32  	%r114, %r112, %r107;
	cvt.u64.u32 	%rd46, %r113;
	shl.b64 	%rd47, %rd46, 32;
	cvt.u64.u32 	%rd48, %r114;
	or.b64  	%rd49, %rd47, %rd48;
	cvt.rn.f64.s64 	%fd3, %rd49;
	mul.f64 	%fd4, %fd3, 0d3BF921FB54442D19;
	cvt.rn.f32.f64 	%f60, %fd4;
	neg.f32 	%f61, %f60;
	setp.lt.s32 	%p17, %r111, 0;
	selp.f32 	%f149, %f61, %f60, %p17;
$L__BB3_17:
	mul.rn.f32 	%f63, %f149, %f149;
	and.b32  	%r116, %r168, 1;
	setp.eq.b32 	%p18, %r116, 1;
	selp.f32 	%f64, 0f3F800000, %f149, %p18;
	fma.rn.f32 	%f65, %f63, %f64, 0f00000000;
	fma.rn.f32 	%f66, %f63, 0f37CBAC00, 0fBAB607ED;
	selp.f32 	%f67, %f66, 0fB94D4153, %p18;
	selp.f32 	%f68, 0f3D2AAABB, 0f3C0885E4, %p18;
	fma.rn.f32 	%f69, %f67, %f63, %f68;
	selp.f32 	%f70, 0fBEFFFFFF, 0fBE2AAAA8, %p18;
	fma.rn.f32 	%f71, %f69, %f63, %f70;
	fma.rn.f32 	%f72, %f71, %f65, %f64;
	and.b32  	%r117, %r168, 2;
	setp.eq.s32 	%p19, %r117, 0;
	mov.f32 	%f73, 0f00000000;
	sub.f32 	%f74, %f73, %f72;
	selp.f32 	%f12, %f72, %f74, %p19;
	mul.f32 	%f75, %f1, 0f3F22F983;
	cvt.rni.s32.f32 	%r176, %f75;
	cvt.rn.f32.s32 	%f76, %r176;
	fma.rn.f32 	%f77, %f76, 0fBFC90FDA, %f1;
	fma.rn.f32 	%f78, %f76, 0fB3A22168, %f77;
	fma.rn.f32 	%f151, %f76, 0fA7C234C5, %f78;
	abs.f32 	%f14, %f1;
	setp.ltu.f32 	%p20, %f14, 0f47CE4780;
	mov.u32 	%r172, %r176;
	mov.f32 	%f150, %f151;
	@%p20 bra 	$L__BB3_25;
	setp.neu.f32 	%p21, %f14, 0f7F800000;
	@%p21 bra 	$L__BB3_20;
	mov.f32 	%f81, 0f00000000;
	mul.rn.f32 	%f150, %f1, %f81;
	mov.b32 	%r172, 0;
	bra.uni 	$L__BB3_25;
$L__BB3_20:
	mov.b32 	%r32, %f1;
	shl.b32 	%r119, %r32, 8;
	or.b32  	%r33, %r119, -2147483648;
	mov.b64 	%rd85, 0;
	mov.b32 	%r169, 0;
	mov.u64 	%rd83, __cudart_i2opi_f;
	mov.u64 	%rd84, %rd1;
$L__BB3_21:
	.pragma "nounroll";
	ld.global.nc.u32 	%r120, [%rd83];
	mad.wide.u32 	%rd52, %r120, %r33, %rd85;
	shr.u64 	%rd85, %rd52, 32;
	st.local.u32 	[%rd84], %rd52;
	add.s32 	%r169, %r169, 1;
	add.s64 	%rd84, %rd84, 4;
	add.s64 	%rd83, %rd83, 4;
	setp.ne.s32 	%p22, %r169, 6;
	@%p22 bra 	$L__BB3_21;
	shr.u32 	%r121, %r32, 23;
	st.local.u32 	[%rd1+24], %rd85;
	and.b32  	%r36, %r121, 31;
	and.b32  	%r122, %r121, 224;
	add.s32 	%r123, %r122, -128;
	shr.u32 	%r124, %r123, 5;
	mul.wide.u32 	%rd53, %r124, 4;
	sub.s64 	%rd22, %rd1, %rd53;
	ld.local.u32 	%r170, [%rd22+24];
	ld.local.u32 	%r171, [%rd22+20];
	setp.eq.s32 	%p23, %r36, 0;
	@%p23 bra 	$L__BB3_24;
	shf.l.wrap.b32 	%r170, %r171, %r170, %r36;
	ld.local.u32 	%r125, [%rd22+16];
	shf.l.wrap.b32 	%r171, %r125, %r171, %r36;
$L__BB3_24:
	shr.u32 	%r126, %r170, 30;
	shf.l.wrap.b32 	%r127, %r171, %r170, 2;
	shl.b32 	%r128, %r171, 2;
	shr.u32 	%r129, %r127, 31;
	add.s32 	%r130, %r129, %r126;
	neg.s32 	%r131, %r130;
	setp.lt.s32 	%p24, %r32, 0;
	selp.b32 	%r172, %r131, %r130, %p24;
	xor.b32  	%r132, %r127, %r32;
	shr.s32 	%r133, %r127, 31;
	xor.b32  	%r134, %r133, %r127;
	xor.b32  	%r135, %r133, %r128;
	cvt.u64.u32 	%rd54, %r134;
	shl.b64 	%rd55, %rd54, 32;
	cvt.u64.u32 	%rd56, %r135;
	or.b64  	%rd57, %rd55, %rd56;
	cvt.rn.f64.s64 	%fd5, %rd57;
	mul.f64 	%fd6, %fd5, 0d3BF921FB54442D19;
	cvt.rn.f32.f64 	%f79, %fd6;
	neg.f32 	%f80, %f79;
	setp.lt.s32 	%p25, %r132, 0;
	selp.f32 	%f150, %f80, %f79, %p25;
$L__BB3_25:
	setp.ltu.f32 	%p26, %f14, 0f47CE4780;
	add.s32 	%r137, %r172, 1;
	mul.rn.f32 	%f82, %f150, %f150;
	and.b32  	%r138, %r172, 1;
	setp.eq.b32 	%p27, %r138, 1;
	selp.f32 	%f83, %f150, 0f3F800000, %p27;
	fma.rn.f32 	%f84, %f82, %f83, 0f00000000;
	fma.rn.f32 	%f85, %f82, 0f37CBAC00, 0fBAB607ED;
	selp.f32 	%f86, 0fB94D4153, %f85, %p27;
	selp.f32 	%f87, 0f3C0885E4, 0f3D2AAABB, %p27;
	fma.rn.f32 	%f88, %f86, %f82, %f87;
	selp.f32 	%f89, 0fBE2AAAA8, 0fBEFFFFFF, %p27;
	fma.rn.f32 	%f90, %f88, %f82, %f89;
	fma.rn.f32 	%f91, %f90, %f84, %f83;
	and.b32  	%r139, %r137, 2;
	setp.eq.s32 	%p28, %r139, 0;
	mov.f32 	%f92, 0f00000000;
	sub.f32 	%f93, %f92, %f91;
	selp.f32 	%f18, %f91, %f93, %p28;
	@%p26 bra 	$L__BB3_33;
	setp.neu.f32 	%p29, %f14, 0f7F800000;
	@%p29 bra 	$L__BB3_28;
	mov.f32 	%f96, 0f00000000;
	mul.rn.f32 	%f151, %f1, %f96;
	mov.b32 	%r176, 0;
	bra.uni 	$L__BB3_33;
$L__BB3_28:
	mov.b32 	%r45, %f1;
	shl.b32 	%r141, %r45, 8;
	or.b32  	%r46, %r141, -2147483648;
	mov.b64 	%rd88, 0;
	mov.b32 	%r173, 0;
	mov.u64 	%rd86, __cudart_i2opi_f;
	mov.u64 	%rd87, %rd1;
$L__BB3_29:
	.pragma "nounroll";
	ld.global.nc.u32 	%r142, [%rd86];
	mad.wide.u32 	%rd60, %r142, %r46, %rd88;
	shr.u64 	%rd88, %rd60, 32;
	st.local.u32 	[%rd87], %rd60;
	add.s32 	%r173, %r173, 1;
	add.s64 	%rd87, %rd87, 4;
	add.s64 	%rd86, %rd86, 4;
	setp.ne.s32 	%p30, %r173, 6;
	@%p30 bra 	$L__BB3_29;
	shr.u32 	%r143, %r45, 23;
	st.local.u32 	[%rd1+24], %rd88;
	and.b32  	%r49, %r143, 31;
	and.b32  	%r144, %r143, 224;
	add.s32 	%r145, %r144, -128;
	shr.u32 	%r146, %r145, 5;
	mul.wide.u32 	%rd61, %r146, 4;
	sub.s64 	%rd29, %rd1, %rd61;
	ld.local.u32 	%r174, [%rd29+24];
	ld.local.u32 	%r175, [%rd29+20];
	setp.eq.s32 	%p31, %r49, 0;
	@%p31 bra 	$L__BB3_32;
	shf.l.wrap.b32 	%r174, %r175, %r174, %r49;
	ld.local.u32 	%r147, [%rd29+16];
	shf.l.wrap.b32 	%r175, %r147, %r175, %r49;
$L__BB3_32:
	shr.u32 	%r148, %r174, 30;
	shf.l.wrap.b32 	%r149, %r175, %r174, 2;
	shl.b32 	%r150, %r175, 2;
	shr.u32 	%r151, %r149, 31;
	add.s32 	%r152, %r151, %r148;
	neg.s32 	%r153, %r152;
	setp.lt.s32 	%p32, %r45, 0;
	selp.b32 	%r176, %r153, %r152, %p32;
	xor.b32  	%r154, %r149, %r45;
	shr.s32 	%r155, %r149, 31;
	xor.b32  	%r156, %r155, %r149;
	xor.b32  	%r157, %r155, %r150;
	cvt.u64.u32 	%rd62, %r156;
	shl.b64 	%rd63, %rd62, 32;
	cvt.u64.u32 	%rd64, %r157;
	or.b64  	%rd65, %rd63, %rd64;
	cvt.rn.f64.s64 	%fd7, %rd65;
	mul.f64 	%fd8, %fd7, 0d3BF921FB54442D19;
	cvt.rn.f32.f64 	%f94, %fd8;
	neg.f32 	%f95, %f94;
	setp.lt.s32 	%p33, %r154, 0;
	selp.f32 	%f151, %f95, %f94, %p33;
$L__BB3_33:
	cvta.to.global.u64 	%rd66, %rd32;
	cvta.to.global.u64 	%rd67, %rd30;
	mul.rn.f32 	%f97, %f151, %f151;
	and.b32  	%r159, %r176, 1;
	setp.eq.b32 	%p34, %r159, 1;
	selp.f32 	%f98, 0f3F800000, %f151, %p34;
	fma.rn.f32 	%f99, %f97, %f98, 0f00000000;
	fma.rn.f32 	%f100, %f97, 0f37CBAC00, 0fBAB607ED;
	selp.f32 	%f101, %f100, 0fB94D4153, %p34;
	selp.f32 	%f102, 0f3D2AAABB, 0f3C0885E4, %p34;
	fma.rn.f32 	%f103, %f101, %f97, %f102;
	selp.f32 	%f104, 0fBEFFFFFF, 0fBE2AAAA8, %p34;
	fma.rn.f32 	%f105, %f103, %f97, %f104;
	fma.rn.f32 	%f106, %f105, %f99, %f98;
	and.b32  	%r160, %r176, 2;
	setp.eq.s32 	%p35, %r160, 0;
	mov.f32 	%f107, 0f00000000;
	sub.f32 	%f108, %f107, %f106;
	selp.f32 	%f109, %f106, %f108, %p35;
	mul.wide.u32 	%rd68, %r1, 8;
	add.s64 	%rd69, %rd67, %rd68;
	ld.global.v2.f32 	{%f110, %f111}, [%rd69];
	mul.wide.u32 	%rd70, %r2, 8;
	add.s64 	%rd71, %rd67, %rd70;
	ld.global.v2.f32 	{%f112, %f113}, [%rd71];
	add.s64 	%rd72, %rd66, %rd68;
	ld.global.v2.f32 	{%f114, %f115}, [%rd72];
	add.s64 	%rd73, %rd66, %rd70;
	ld.global.v2.f32 	{%f116, %f117}, [%rd73];
	mul.f32 	%f118, %f18, %f110;
	mul.f32 	%f119, %f111, %f109;
	sub.f32 	%f120, %f118, %f119;
	mul.f32 	%f121, %f110, %f109;
	fma.rn.f32 	%f122, %f18, %f111, %f121;
	mul.f32 	%f123, %f12, %f113;
	fma.rn.f32 	%f124, %f8, %f112, %f123;
	mul.f32 	%f125, %f12, %f112;
	mul.f32 	%f126, %f8, %f113;
	sub.f32 	%f127, %f125, %f126;
	add.f32 	%f128, %f124, %f120;
	add.f32 	%f129, %f127, %f122;
	mul.f32 	%f130, %f18, %f114;
	mul.f32 	%f131, %f115, %f109;
	sub.f32 	%f132, %f130, %f131;
	mul.f32 	%f133, %f114, %f109;
	fma.rn.f32 	%f134, %f18, %f115, %f133;
	mul.f32 	%f135, %f12, %f117;
	fma.rn.f32 	%f136, %f8, %f116, %f135;
	mul.f32 	%f137, %f12, %f116;
	mul.f32 	%f138, %f8, %f117;
	sub.f32 	%f139, %f137, %f138;
	add.f32 	%f140, %f132, %f136;
	add.f32 	%f141, %f134, %f139;
	mul.f32 	%f142, %f140, 0f3DCCCCCD;
	mul.f32 	%f143, %f141, 0f3DCCCCCD;
	sub.f32 	%f144, %f142, %f128;
	fma.rn.f32 	%f145, %f22, %f144, %f128;
	sub.f32 	%f146, %f143, %f129;
	fma.rn.f32 	%f147, %f22, %f146, %f129;
	cvta.to.global.u64 	%rd74, %rd31;
	mul.wide.u32 	%rd75, %r3, 8;
	add.s64 	%rd76, %rd74, %rd75;
	st.global.v2.f32 	[%rd76], {%f145, %f147};
$L__BB3_34:
	ret;

}
	// .globl	updateHeightmapKernel
.visible .entry updateHeightmapKernel(
	.param .u64 .ptr .align 1 updateHeightmapKernel_param_0,
	.param .u64 .ptr .align 1 updateHeightmapKernel_param_1,
	.param .u32 updateHeightmapKernel_param_2
)
{
	.reg .pred 	%p<2>;
	.reg .b32 	%r<13>;
	.reg .b32 	%f<4>;
	.reg .b64 	%rd<9>;

	ld.param.u64 	%rd1, [updateHeightmapKernel_param_0];
	ld.param.u64 	%rd2, [updateHeightmapKernel_param_1];
	ld.param.u32 	%r1, [updateHeightmapKernel_param_2];
	cvta.to.global.u64 	%rd3, %rd1;
	cvta.to.global.u64 	%rd4, %rd2;
	mov.u32 	%r2, %ctaid.x;
	mov.u32 	%r3, %ntid.x;
	mov.u32 	%r4, %tid.x;
	mad.lo.s32 	%r5, %r2, %r3, %r4;
	mov.u32 	%r6, %ctaid.y;
	mov.u32 	%r7, %ntid.y;
	mov.u32 	%r8, %tid.y;
	mad.lo.s32 	%r9, %r6, %r7, %r8;
	mad.lo.s32 	%r10, %r1, %r9, %r5;
	add.s32 	%r11, %r5, %r9;
	and.b32  	%r12, %r11, 1;
	setp.eq.b32 	%p1, %r12, 1;
	mul.wide.u32 	%rd5, %r10, 8;
	add.s64 	%rd6, %rd4, %rd5;
	ld.global.f32 	%f1, [%rd6];
	neg.f32 	%f2, %f1;
	selp.f32 	%f3, %f2, %f1, %p1;
	mul.wide.u32 	%rd7, %r10, 4;
	add.s64 	%rd8, %rd3, %rd7;
	st.global.f32 	[%rd8], %f3;
	ret;

}
	// .globl	calculateSlopeKernel
.visible .entry calculateSlopeKernel(
	.param .u64 .ptr .align 1 calculateSlopeKernel_param_0,
	.param .u64 .ptr .align 1 calculateSlopeKernel_param_1,
	.param .u32 calculateSlopeKernel_param_2,
	.param .u32 calculateSlopeKernel_param_3
)
{
	.reg .pred 	%p<8>;
	.reg .b32 	%r<18>;
	.reg .b32 	%f<12>;
	.reg .b64 	%rd<15>;

	ld.param.u64 	%rd1, [calculateSlopeKernel_param_0];
	ld.param.u64 	%rd2, [calculateSlopeKernel_param_1];
	ld.param.u32 	%r2, [calculateSlopeKernel_param_2];
	ld.param.u32 	%r3, [calculateSlopeKernel_param_3];
	mov.u32 	%r4, %ctaid.x;
	mov.u32 	%r5, %ntid.x;
	mov.u32 	%r6, %tid.x;
	mad.lo.s32 	%r7, %r4, %r5, %r6;
	mov.u32 	%r8, %ctaid.y;
	mov.u32 	%r9, %ntid.y;
	mov.u32 	%r10, %tid.y;
	mad.lo.s32 	%r11, %r8, %r9, %r10;
	mad.lo.s32 	%r1, %r2, %r11, %r7;
	setp.eq.s32 	%p1, %r7, 0;
	setp.eq.s32 	%p2, %r11, 0;
	or.pred  	%p3, %p1, %p2;
	add.s32 	%r12, %r2, -1;
	setp.ge.u32 	%p4, %r7, %r12;
	or.pred  	%p5, %p3, %p4;
	add.s32 	%r13, %r3, -1;
	setp.ge.u32 	%p6, %r11, %r13;
	mov.f32 	%f10, 0f00000000;
	or.pred  	%p7, %p5, %p6;
	mov.f32 	%f11, %f10;
	@%p7 bra 	$L__BB5_2;
	cvta.to.global.u64 	%rd3, %rd1;
	add.s32 	%r14, %r1, 1;
	mul.wide.u32 	%rd4, %r14, 4;
	add.s64 	%rd5, %rd3, %rd4;
	ld.global.f32 	%f6, [%rd5];
	add.s32 	%r15, %r1, -1;
	mul.wide.u32 	%rd6, %r15, 4;
	add.s64 	%rd7, %rd3, %rd6;
	ld.global.f32 	%f7, [%rd7];
	sub.f32 	%f11, %f6, %f7;
	add.s32 	%r16, %r1, %r2;
	mul.wide.u32 	%rd8, %r16, 4;
	add.s64 	%rd9, %rd3, %rd8;
	ld.global.f32 	%f8, [%rd9];
	sub.s32 	%r17, %r1, %r2;
	mul.wide.u32 	%rd10, %r17, 4;
	add.s64 	%rd11, %rd3, %rd10;
	ld.global.f32 	%f9, [%rd11];
	sub.f32 	%f10, %f8, %f9;
$L__BB5_2:
	cvta.to.global.u64 	%rd12, %rd2;
	mul.wide.u32 	%rd13, %r1, 8;
	add.s64 	%rd14, %rd12, %rd13;
	st.global.v2.f32 	[%rd14], {%f11, %f10};
	ret;

}


// ===== COMPILED SASS (sm_100) =====

	.target	sm_100

	.elftype	@"ET_EXEC"


//--------------------- .note.nv.tkinfo           --------------------------
	.section	.note.nv.tkinfo,"",@"SHT_NOTE"
	.sectionflags	@"SHF_NOTE_NV_TKINFO"
	.tkinfo
        /*0018*/ 	.word	0x00000002
        /*0030*/ 	.string	""
        /*0030*/ 	.string	"ptxas"
        /*0030*/ 	.string	"Cuda compilation tools, release 13.0, V13.0.88"
        /*0030*/ 	.string	"Build cuda_13.0.r13.0/compiler.36424714_0"
        /*0030*/ 	.string	"-arch sm_100 -m 64 "



//--------------------- .note.nv.cuinfo           --------------------------
	.section	.note.nv.cuinfo,"",@"SHT_NOTE"
	.sectionflags	@"SHF_NOTE_NV_CUINFO"
        /*0018*/ 	.short	0x0002
        /*001a*/ 	.short	0x0064
        /*001c*/ 	.short	0x0082
	.zero		2


//--------------------- .nv.info                  --------------------------
	.section	.nv.info,"",@"SHT_CUDA_INFO"
	.align	4


	//----- nvinfo : EIATTR_REGCOUNT
	.align		4
        /*0000*/ 	.byte	0x04, 0x2f
        /*0002*/ 	.short	(.L_2 - .L_1)
	.align		4
.L_1:
        /*0004*/ 	.word	index@(buildFrequencyDataKernel)
        /*0008*/ 	.word	0x0000000e


	//----- nvinfo : EIATTR_FRAME_SIZE
	.align		4
.L_2:
        /*000c*/ 	.byte	0x04, 0x11
        /*000e*/ 	.short	(.L_4 - .L_3)
	.align		4
.L_3:
        /*0010*/ 	.word	index@(buildFrequencyDataKernel)
        /*0014*/ 	.word	0x00000000


	//----- nvinfo : EIATTR_REGCOUNT
	.align		4
.L_4:
        /*0018*/ 	.byte	0x04, 0x2f
        /*001a*/ 	.short	(.L_6 - .L_5)
	.align		4
.L_5:
        /*001c*/ 	.word	index@(buildFrequencyDataKernel2)
        /*0020*/ 	.word	0x0000000c


	//----- nvinfo : EIATTR_FRAME_SIZE
	.align		4
.L_6:
        /*0024*/ 	.byte	0x04, 0x11
        /*0026*/ 	.short	(.L_8 - .L_7)
	.align		4
.L_7:
        /*0028*/ 	.word	index@($__internal_4_$__cuda_sm20_sqrt_rn_f32_slowpath)
        /*002c*/ 	.word	0x00000000


	//----- nvinfo : EIATTR_FRAME_SIZE
	.align		4
.L_8:
        /*0030*/ 	.byte	0x04, 0x11
        /*0032*/ 	.short	(.L_10 - .L_9)
	.align		4
.L_9:
        /*0034*/ 	.word	index@(buildFrequencyDataKernel2)
        /*0038*/ 	.word	0x00000000


	//----- nvinfo : EIATTR_REGCOUNT
	.align		4
.L_10:
        /*003c*/ 	.byte	0x04, 0x2f
        /*003e*/ 	.short	(.L_12 - .L_11)
	.align		4
.L_11:
        /*0040*/ 	.word	index@(generateSpectrumKernel)
        /*0044*/ 	.word	0x0000001c


	//----- nvinfo : EIATTR_FRAME_SIZE
	.align		4
.L_12:
        /*0048*/ 	.byte	0x04, 0x11
        /*004a*/ 	.short	(.L_14 - .L_13)
	.align		4
.L_13:
        /*004c*/ 	.word	index@($__internal_3_$__cuda_sm3x_div_rn_noftz_f32_slowpath)
        /*0050*/ 	.word	0x00000020


	//----- nvinfo : EIATTR_FRAME_SIZE
	.align		4
.L_14:
        /*0054*/ 	.byte	0x04, 0x11
        /*0056*/ 	.short	(.L_16 - .L_15)
	.align		4
.L_15:
        /*0058*/ 	.word	index@($__internal_2_$__cuda_sm20_sqrt_rn_f32_slowpath)
        /*005c*/ 	.word	0x00000020


	//----- nvinfo : EIATTR_FRAME_SIZE
	.align		4
.L_16:
        /*0060*/ 	.byte	0x04, 0x11
        /*0062*/ 	.short	(.L_18 - .L_17)
	.align		4
.L_17:
        /*0064*/ 	.word	index@(generateSpectrumKernel)
        /*0068*/ 	.word	0x00000020


	//----- nvinfo : EIATTR_REGCOUNT
	.align		4
.L_18:
        /*006c*/ 	.byte	0x04, 0x2f
        /*006e*/ 	.short	(.L_20 - .L_19)
	.align		4
.L_19:
        /*0070*/ 	.word	index@(generateSpectrumKernel2)
        /*0074*/ 	.word	0x0000001c


	//----- nvinfo : EIATTR_FRAME_SIZE
	.align		4
.L_20:
        /*0078*/ 	.byte	0x04, 0x11
        /*007a*/ 	.short	(.L_22 - .L_21)
	.align		4
.L_21:
        /*007c*/ 	.word	index@($__internal_1_$__cuda_sm3x_div_rn_noftz_f32_slowpath)
        /*0080*/ 	.word	0x00000020


	//----- nvinfo : EIATTR_FRAME_SIZE
	.align		4
.L_22:
        /*0084*/ 	.byte	0x04, 0x11
        /*0086*/ 	.short	(.L_24 - .L_23)
	.align		4
.L_23:
        /*0088*/ 	.word	index@($__internal_0_$__cuda_sm20_sqrt_rn_f32_slowpath)
        /*008c*/ 	.word	0x00000020


	//----- nvinfo : EIATTR_FRAME_SIZE
	.align		4
.L_24:
        /*0090*/ 	.byte	0x04, 0x11
        /*0092*/ 	.short	(.L_26 - .L_25)
	.align		4
.L_25:
        /*0094*/ 	.word	index@(generateSpectrumKernel2)
        /*0098*/ 	.word	0x00000020


	//----- nvinfo : EIATTR_REGCOUNT
	.align		4
.L_26:
        /*009c*/ 	.byte	0x04, 0x2f
        /*009e*/ 	.short	(.L_28 - .L_27)
	.align		4
.L_27:
        /*00a0*/ 	.word	index@(updateHeightmapKernel)
        /*00a4*/ 	.word	0x0000000c


	//----- nvinfo : EIATTR_FRAME_SIZE
	.align		4
.L_28:
        /*00a8*/ 	.byte	0x04, 0x11
        /*00aa*/ 	.short	(.L_30 - .L_29)
	.align		4
.L_29:
        /*00ac*/ 	.word	index@(updateHeightmapKernel)
        /*00b0*/ 	.word	0x00000000


	//----- nvinfo : EIATTR_REGCOUNT
	.align		4
.L_30:
        /*00b4*/ 	.byte	0x04, 0x2f
        /*00b6*/ 	.short	(.L_32 - .L_31)
	.align		4
.L_31:
        /*00b8*/ 	.word	index@(calculateSlopeKernel)
        /*00bc*/ 	.word	0x00000012


	//----- nvinfo : EIATTR_FRAME_SIZE
	.align		4
.L_32:
        /*00c0*/ 	.byte	0x04, 0x11
        /*00c2*/ 	.short	(.L_34 - .L_33)
	.align		4
.L_33:
        /*00c4*/ 	.word	index@(calculateSlopeKernel)
        /*00c8*/ 	.word	0x00000000


	//----- nvinfo : EIATTR_MIN_STACK_SIZE
	.align		4
.L_34:
        /*00cc*/ 	.byte	0x04, 0x12
        /*00ce*/ 	.short	(.L_36 - .L_35)
	.align		4
.L_35:
        /*00d0*/ 	.word	index@(calculateSlopeKernel)
        /*00d4*/ 	.word	0x00000000


	//----- nvinfo : EIATTR_MIN_STACK_SIZE
	.align		4
.L_36:
        /*00d8*/ 	.byte	0x04, 0x12
        /*00da*/ 	.short	(.L_38 - .L_37)
	.align		4
.L_37:
        /*00dc*/ 	.word	index@(updateHeightmapKernel)
        /*00e0*/ 	.word	0x00000000


	//----- nvinfo : EIATTR_MIN_STACK_SIZE
	.align		4
.L_38:
        /*00e4*/ 	.byte	0x04, 0x12
        /*00e6*/ 	.short	(.L_40 - .L_39)
	.align		4
.L_39:
        /*00e8*/ 	.word	index@(generateSpectrumKernel2)
        /*00ec*/ 	.word	0x00000020


	//----- nvinfo : EIATTR_MIN_STACK_SIZE
	.align		4
.L_40:
        /*00f0*/ 	.byte	0x04, 0x12
        /*00f2*/ 	.short	(.L_42 - .L_41)
	.align		4
.L_41:
        /*00f4*/ 	.word	index@(generateSpectrumKernel)
        /*00f8*/ 	.word	0x00000020


	//----- nvinfo : EIATTR_MIN_STACK_SIZE
	.align		4
.L_42:
        /*00fc*/ 	.byte	0x04, 0x12
        /*00fe*/ 	.short	(.L_44 - .L_43)
	.align		4
.L_43:
        /*0100*/ 	.word	index@(buildFrequencyDataKernel2)
        /*0104*/ 	.word	0x00000000


	//----- nvinfo : EIATTR_MIN_STACK_SIZE
	.align		4
.L_44:
        /*0108*/ 	.byte	0x04, 0x12
        /*010a*/ 	.short	(.L_46 - .L_45)
	.align		4
.L_45:
        /*010c*/ 	.word	index@(buildFrequencyDataKernel)
        /*0110*/ 	.word	0x00000000
.L_46:


//--------------------- .nv.compat                --------------------------
	.section	.nv.compat,"",@"SHT_CUDA_COMPAT_INFO"
	.align	4
        /*0000*/ 	.byte	0x02, 0x09, 0x00, 0x00, 0x02, 0x02, 0x01, 0x00, 0x02, 0x05, 0x05, 0x00, 0x03, 0x07, 0x01, 0x01
        /*0010*/ 	.byte	0x02, 0x03, 0x00, 0x00, 0x02, 0x06, 0x01, 0x00, 0x04, 0x0b, 0x08, 0x00, 0x01, 0x00, 0x00, 0x00
        /*0020*/ 	.byte	0x00, 0x00, 0x00, 0x00


//--------------------- .nv.info.calculateSlopeKernel --------------------------
	.section	.nv.info.calculateSlopeKernel,"",@"SHT_CUDA_INFO"
	.sectionflags	@""
	.align	4


	//----- nvinfo : EIATTR_CUDA_API_VERSION
	.align		4
        /*0000*/ 	.byte	0x04, 0x37
        /*0002*/ 	.short	(.L_48 - .L_47)
.L_47:
        /*0004*/ 	.word	0x00000082


	//----- nvinfo : EIATTR_KPARAM_INFO
	.align		4
.L_48:
        /*0008*/ 	.byte	0x04, 0x17
        /*000a*/ 	.short	(.L_50 - .L_49)
.L_49:
        /*000c*/ 	.word	0x00000000
        /*0010*/ 	.short	0x0003
        /*0012*/ 	.short	0x0014
        /*0014*/ 	.byte	0x00, 0xf0, 0x11, 0x00


	//----- nvinfo : EIATTR_KPARAM_INFO
	.align		4
.L_50:
        /*0018*/ 	.byte	0x04, 0x17
        /*001a*/ 	.short	(.L_52 - .L_51)
.L_51:
        /*001c*/ 	.word	0x00000000
        /*0020*/ 	.short	0x0002
        /*0022*/ 	.short	0x0010
        /*0024*/ 	.byte	0x00, 0xf0, 0x11, 0x00


	//----- nvinfo : EIATTR_KPARAM_INFO
	.align		4
.L_52:
        /*0028*/ 	.byte	0x04, 0x17
        /*002a*/ 	.short	(.L_54 - .L_53)
.L_53:
        /*002c*/ 	.word	0x00000000
        /*0030*/ 	.short	0x0001
        /*0032*/ 	.short	0x0008
        /*0034*/ 	.byte	0x00, 0xf5, 0x21, 0x00


	//----- nvinfo : EIATTR_KPARAM_INFO
	.align		4
.L_54:
        /*0038*/ 	.byte	0x04, 0x17
        /*003a*/ 	.short	(.L_56 - .L_55)
.L_55:
        /*003c*/ 	.word	0x00000000
        /*0040*/ 	.short	0x0000
        /*0042*/ 	.short	0x0000
        /*0044*/ 	.byte	0x00, 0xf5, 0x21, 0x00


	//----- nvinfo : EIATTR_SPARSE_MMA_MASK
	.align		4
.L_56:
        /*0048*/ 	.byte	0x03, 0x50
        /*004a*/ 	.short	0x0000


	//----- nvinfo : EIATTR_MAXREG_COUNT
	.align		4
        /*004c*/ 	.byte	0x03, 0x1b
        /*004e*/ 	.short	0x00ff


	//----- nvinfo : EIATTR_MERCURY_ISA_VERSION
	.align		4
        /*0050*/ 	.byte	0x03, 0x5f
        /*0052*/ 	.short	0x0101


	//----- nvinfo : EIATTR_VRC_CTA_INIT_COUNT
	.align		4
        /*0054*/ 	.byte	0x02, 0x4a
	.zero		1
	.zero		1


	//----- nvinfo : EIATTR_EXIT_INSTR_OFFSETS
	.align		4
        /*0058*/ 	.byte	0x04, 0x1c
        /*005a*/ 	.short	(.L_58 - .L_57)


	//   ....[0]....
.L_57:
        /*005c*/ 	.word	0x00000250


	//----- nvinfo : EIATTR_CBANK_PARAM_SIZE
	.align		4
.L_58:
        /*0060*/ 	.byte	0x03, 0x19
        /*0062*/ 	.short	0x0018


	//----- nvinfo : EIATTR_PARAM_CBANK
	.align		4
        /*0064*/ 	.byte	0x04, 0x0a
        /*0066*/ 	.short	(.L_60 - .L_59)
	.align		4
.L_59:
        /*0068*/ 	.word	index@(.nv.constant0.calculateSlopeKernel)
        /*006c*/ 	.short	0x0380
        /*006e*/ 	.short	0x0018


	//----- nvinfo : EIATTR_SW_WAR
	.align		4
.L_60:
        /*0070*/ 	.byte	0x04, 0x36
        /*0072*/ 	.short	(.L_62 - .L_61)
.L_61:
        /*0074*/ 	.word	0x00000008
.L_62:


//--------------------- .nv.info.updateHeightmapKernel --------------------------
	.section	.nv.info.updateHeightmapKernel,"",@"SHT_CUDA_INFO"
	.sectionflags	@""
	.align	4


	//----- nvinfo : EIATTR_CUDA_API_VERSION
	.align		4
        /*0000*/ 	.byte	0x04, 0x37
        /*0002*/ 	.short	(.L_64 - .L_63)
.L_63:
        /*0004*/ 	.word	0x00000082


	//----- nvinfo : EIATTR_KPARAM_INFO
	.align		4
.L_64:
        /*0008*/ 	.byte	0x04, 0x17
        /*000a*/ 	.short	(.L_66 - .L_65)
.L_65:
        /*000c*/ 	.word	0x00000000
        /*0010*/ 	.short	0x0002
        /*0012*/ 	.short	0x0010
        /*0014*/ 	.byte	0x00, 0xf0, 0x11, 0x00


	//----- nvinfo : EIATTR_KPARAM_INFO
	.align		4
.L_66:
        /*0018*/ 	.byte	0x04, 0x17
        /*001a*/ 	.short	(.L_68 - .L_67)
.L_67:
        /*001c*/ 	.word	0x00000000
        /*0020*/ 	.short	0x0001
        /*0022*/ 	.short	0x0008
        /*0024*/ 	.byte	0x00, 0xf5, 0x21, 0x00


	//----- nvinfo : EIATTR_KPARAM_INFO
	.align		4
.L_68:
        /*0028*/ 	.byte	0x04, 0x17
        /*002a*/ 	.short	(.L_70 - .L_69)
.L_69:
        /*002c*/ 	.word	0x00000000
        /*0030*/ 	.short	0x0000
        /*0032*/ 	.short	0x0000
        /*0034*/ 	.byte	0x00, 0xf5, 0x21, 0x00


	//----- nvinfo : EIATTR_SPARSE_MMA_MASK
	.align		4
.L_70:
        /*0038*/ 	.byte	0x03, 0x50
        /*003a*/ 	.short	0x0000


	//----- nvinfo : EIATTR_MAXREG_COUNT
	.align		4
        /*003c*/ 	.byte	0x03, 0x1b
        /*003e*/ 	.short	0x00ff


	//----- nvinfo : EIATTR_MERCURY_ISA_VERSION
	.align		4
        /*0040*/ 	.byte	0x03, 0x5f
        /*0042*/ 	.short	0x0101


	//----- nvinfo : EIATTR_VRC_CTA_INIT_COUNT
	.align		4
        /*0044*/ 	.byte	0x02, 0x4a
	.zero		1
	.zero		1


	//----- nvinfo : EIATTR_EXIT_INSTR_OFFSETS
	.align		4
        /*0048*/ 	.byte	0x04, 0x1c
        /*004a*/ 	.short	(.L_72 - .L_71)


	//   ....[0]....
.L_71:
        /*004c*/ 	.word	0x00000160


	//----- nvinfo : EIATTR_CBANK_PARAM_SIZE
	.align		4
.L_72:
        /*0050*/ 	.byte	0x03, 0x19
        /*0052*/ 	.short	0x0014


	//----- nvinfo : EIATTR_PARAM_CBANK
	.align		4
        /*0054*/ 	.byte	0x04, 0x0a
        /*0056*/ 	.short	(.L_74 - .L_73)
	.align		4
.L_73:
        /*0058*/ 	.word	index@(.nv.constant0.updateHeightmapKernel)
        /*005c*/ 	.short	0x0380
        /*005e*/ 	.short	0x0014


	//----- nvinfo : EIATTR_SW_WAR
	.align		4
.L_74:
        /*0060*/ 	.byte	0x04, 0x36
        /*0062*/ 	.short	(.L_76 - .L_75)
.L_75:
        /*0064*/ 	.word	0x00000008
.L_76:


//--------------------- .nv.info.generateSpectrumKernel2 --------------------------
	.section	.nv.info.generateSpectrumKernel2,"",@"SHT_CUDA_INFO"
	.sectionflags	@""
	.align	4


	//----- nvinfo : EIATTR_CUDA_API_VERSION
	.align		4
        /*0000*/ 	.byte	0x04, 0x37
        /*0002*/ 	.short	(.L_78 - .L_77)
.L_77:
        /*0004*/ 	.word	0x00000082


	//----- nvinfo : EIATTR_KPARAM_INFO
	.align		4
.L_78:
        /*0008*/ 	.byte	0x04, 0x17
        /*000a*/ 	.short	(.L_80 - .L_79)
.L_79:
        /*000c*/ 	.word	0x00000000
        /*0010*/ 	.short	0x0008
        /*0012*/ 	.short	0x002c
        /*0014*/ 	.byte	0x00, 0xf0, 0x11, 0x00


	//----- nvinfo : EIATTR_KPARAM_INFO
	.align		4
.L_80:
        /*0018*/ 	.byte	0x04, 0x17
        /*001a*/ 	.short	(.L_82 - .L_81)
.L_81:
        /*001c*/ 	.word	0x00000000
        /*0020*/ 	.short	0x0007
        /*0022*/ 	.short	0x0028
        /*0024*/ 	.byte	0x00, 0xf0, 0x11, 0x00


	//----- nvinfo : EIATTR_KPARAM_INFO
	.align		4
.L_82:
        /*0028*/ 	.byte	0x04, 0x17
        /*002a*/ 	.short	(.L_84 - .L_83)
.L_83:
        /*002c*/ 	.word	0x00000000
        /*0030*/ 	.short	0x0006
        /*0032*/ 	.short	0x0024
        /*0034*/ 	.byte	0x00, 0xf0, 0x11, 0x00


	//----- nvinfo : EIATTR_KPARAM_INFO
	.align		4
.L_84:
        /*0038*/ 	.byte	0x04, 0x17
        /*003a*/ 	.short	(.L_86 - .L_85)
.L_85:
        /*003c*/ 	.word	0x00000000
        /*0040*/ 	.short	0x0005
        /*0042*/ 	.short	0x0020
        /*0044*/ 	.byte	0x00, 0xf0, 0x11, 0x00


	//----- nvinfo : EIATTR_KPARAM_INFO
	.align		4
.L_86:
        /*0048*/ 	.byte	0x04, 0x17
        /*004a*/ 	.short	(.L_88 - .L_87)
.L_87:
        /*004c*/ 	.word	0x00000000
        /*0050*/ 	.short	0x0004
        /*0052*/ 	.short	0x001c
        /*0054*/ 	.byte	0x00, 0xf0, 0x11, 0x00


	//----- nvinfo : EIATTR_KPARAM_INFO
	.align		4
.L_88:
        /*0058*/ 	.byte	0x04, 0x17
        /*005a*/ 	.short	(.L_90 - .L_89)
.L_89:
        /*005c*/ 	.word	0x00000000
        /*0060*/ 	.short	0x0003
        /*0062*/ 	.short	0x0018
        /*0064*/ 	.byte	0x00, 0xf0, 0x11, 0x00


	//----- nvinfo : EIATTR_KPARAM_INFO
	.align		4
.L_90:
        /*0068*/ 	.byte	0x04, 0x17
        /*006a*/ 	.short	(.L_92 - .L_91)
.L_91:
        /*006c*/ 	.word	0x00000000
        /*0070*/ 	.short	0x0002
        /*0072*/ 	.short	0x0010
        /*0074*/ 	.byte	0x00, 0xf5, 0x21, 0x00


	//----- nvinfo : EIATTR_KPARAM_INFO
	.align		4
.L_92:
        /*0078*/ 	.byte	0x04, 0x17
        /*007a*/ 	.short	(.L_94 - .L_93)
.L_93:
        /*007c*/ 	.word	0x00000000
        /*0080*/ 	.short	0x0001
        /*0082*/ 	.short	0x0008
        /*0084*/ 	.byte	0x00, 0xf5, 0x21, 0x00


	//----- nvinfo : EIATTR_KPARAM_INFO
	.align		4
.L_94:
        /*0088*/ 	.byte	0x04, 0x17
        /*008a*/ 	.short	(.L_96 - .L_95)
.L_95:
        /*008c*/ 	.word	0x00000000
        /*0090*/ 	.short	0x0000
        /*0092*/ 	.short	0x0000
        /*0094*/ 	.byte	0x00, 0xf5, 0x21, 0x00


	//----- nvinfo : EIATTR_SPARSE_MMA_MASK
	.align		4
.L_96:
        /*0098*/ 	.byte	0x03, 0x50
        /*009a*/ 	.short	0x0000


	//----- nvinfo : EIATTR_MAXREG_COUNT
	.align		4
        /*009c*/ 	.byte	0x03, 0x1b
        /*009e*/ 	.short	0x00ff


	//----- nvinfo : EIATTR_MERCURY_ISA_VERSION
	.align		4
        /*00a0*/ 	.byte	0x03, 0x5f
        /*00a2*/ 	.short	0x0101


	//----- nvinfo : EIATTR_VRC_CTA_INIT_COUNT
	.align		4
        /*00a4*/ 	.byte	0x02, 0x4a
	.zero		1
	.zero		1


	//----- nvinfo : EIATTR_EXIT_INSTR_OFFSETS
	.align		4
        /*00a8*/ 	.byte	0x04, 0x1c
        /*00aa*/ 	.short	(.L_98 - .L_97)


	//   ....[0]....
.L_97:
        /*00ac*/ 	.word	0x000004f0


	//   ....[1]....
        /*00b0*/ 	.word	0x00001b20


	//----- nvinfo : EIATTR_CRS_STACK_SIZE
	.align		4
.L_98:
        /*00b4*/ 	.byte	0x04, 0x1e
        /*00b6*/ 	.short	(.L_100 - .L_99)
.L_99:
        /*00b8*/ 	.word	0x00000000


	//----- nvinfo : EIATTR_CBANK_PARAM_SIZE
	.align		4
.L_100:
        /*00bc*/ 	.byte	0x03, 0x19
        /*00be*/ 	.short	0x0030


	//----- nvinfo : EIATTR_PARAM_CBANK
	.align		4
        /*00c0*/ 	.byte	0x04, 0x0a
        /*00c2*/ 	.short	(.L_102 - .L_101)
	.align		4
.L_101:
        /*00c4*/ 	.word	index@(.nv.constant0.generateSpectrumKernel2)
        /*00c8*/ 	.short	0x0380
        /*00ca*/ 	.short	0x0030


	//----- nvinfo : EIATTR_SW_WAR
	.align		4
.L_102:
        /*00cc*/ 	.byte	0x04, 0x36
        /*00ce*/ 	.short	(.L_104 - .L_103)
.L_103:
        /*00d0*/ 	.word	0x00000008
.L_104:


//--------------------- .nv.info.generateSpectrumKernel --------------------------
	.section	.nv.info.generateSpectrumKernel,"",@"SHT_CUDA_INFO"
	.sectionflags	@""
	.align	4


	//----- nvinfo : EIATTR_CUDA_API_VERSION
	.align		4
        /*0000*/ 	.byte	0x04, 0x37
        /*0002*/ 	.short	(.L_106 - .L_105)
.L_105:
        /*0004*/ 	.word	0x00000082


	//----- nvinfo : EIATTR_KPARAM_INFO
	.align		4
.L_106:
        /*0008*/ 	.byte	0x04, 0x17
        /*000a*/ 	.short	(.L_108 - .L_107)
.L_107:
        /*000c*/ 	.word	0x00000000
        /*0010*/ 	.short	0x0008
        /*0012*/ 	.short	0x002c
        /*0014*/ 	.byte	0x00, 0xf0, 0x11, 0x00


	//----- nvinfo : EIATTR_KPARAM_INFO
	.align		4
.L_108:
        /*0018*/ 	.byte	0x04, 0x17
        /*001a*/ 	.short	(.L_110 - .L_109)
.L_109:
        /*001c*/ 	.word	0x00000000
        /*0020*/ 	.short	0x0007
        /*0022*/ 	.short	0x0028
        /*0024*/ 	.byte	0x00, 0xf0, 0x11, 0x00


	//----- nvinfo : EIATTR_KPARAM_INFO
	.align		4
.L_110:
        /*0028*/ 	.byte	0x04, 0x17
        /*002a*/ 	.short	(.L_112 - .L_111)
.L_111:
        /*002c*/ 	.word	0x00000000
        /*0030*/ 	.short	0x0006
        /*0032*/ 	.short	0x0024
        /*0034*/ 	.byte	0x00, 0xf0, 0x11, 0x00


	//----- nvinfo : EIATTR_KPARAM_INFO
	.align		4
.L_112:
        /*0038*/ 	.byte	0x04, 0x17
        /*003a*/ 	.short	(.L_114 - .L_113)
.L_113:
        /*003c*/ 	.word	0x00000000
        /*0040*/ 	.short	0x0005
        /*0042*/ 	.short	0x0020
        /*0044*/ 	.byte	0x00, 0xf0, 0x11, 0x00


	//----- nvinfo : EIATTR_KPARAM_INFO
	.align		4
.L_114:
        /*0048*/ 	.byte	0x04, 0x17
        /*004a*/ 	.short	(.L_116 - .L_115)
.L_115:
        /*004c*/ 	.word	0x00000000
        /*0050*/ 	.short	0x0004
        /*0052*/ 	.short	0x001c
        /*0054*/ 	.byte	0x00, 0xf0, 0x11, 0x00


	//----- nvinfo : EIATTR_KPARAM_INFO
	.align		4
.L_116:
        /*0058*/ 	.byte	0x04, 0x17
        /*005a*/ 	.short	(.L_118 - .L_117)
.L_117:
        /*005c*/ 	.word	0x00000000
        /*0060*/ 	.short	0x0003
        /*0062*/ 	.short	0x0018
        /*0064*/ 	.byte	0x00, 0xf0, 0x11, 0x00


	//----- nvinfo : EIATTR_KPARAM_INFO
	.align		4
.L_118:
        /*0068*/ 	.byte	0x04, 0x17
        /*006a*/ 	.short	(.L_120 - .L_119)
.L_119:
        /*006c*/ 	.word	0x00000000
        /*0070*/ 	.short	0x0002
        /*0072*/ 	.short	0x0010
        /*0074*/ 	.byte	0x00, 0xf5, 0x21, 0x00


	//----- nvinfo : EIATTR_KPARAM_INFO
	.align		4
.L_120:
        /*0078*/ 	.byte	0x04, 0x17
        /*007a*/ 	.short	(.L_122 - .L_121)
.L_121:
        /*007c*/ 	.word	0x00000000
        /*0080*/ 	.short	0x0001
        /*0082*/ 	.short	0x0008
        /*0084*/ 	.byte	0x00, 0xf5, 0x21, 0x00


	//----- nvinfo : EIATTR_KPARAM_INFO
	.align		4
.L_122:
        /*0088*/ 	.byte	0x04, 0x17
        /*008a*/ 	.short	(.L_124 - .L_123)
.L_123:
        /*008c*/ 	.word	0x00000000
        /*0090*/ 	.short	0x0000
        /*0092*/ 	.short	0x0000
        /*0094*/ 	.byte	0x00, 0xf5, 0x21, 0x00


	//----- nvinfo : EIATTR_SPARSE_MMA_MASK
	.align		4
.L_124:
        /*0098*/ 	.byte	0x03, 0x50
        /*009a*/ 	.short	0x0000


	//----- nvinfo : EIATTR_MAXREG_COUNT
	.align		4
        /*009c*/ 	.byte	0x03, 0x1b
        /*009e*/ 	.short	0x00ff


	//----- nvinfo : EIATTR_MERCURY_ISA_VERSION
	.align		4
        /*00a0*/ 	.byte	0x03, 0x5f
        /*00a2*/ 	.short	0x0101


	//----- nvinfo : EIATTR_VRC_CTA_INIT_COUNT
	.align		4
        /*00a4*/ 	.byte	0x02, 0x4a
	.zero		1
	.zero		1


	//----- nvinfo : EIATTR_EXIT_INSTR_OFFSETS
	.align		4
        /*00a8*/ 	.byte	0x04, 0x1c
        /*00aa*/ 	.short	(.L_126 - .L_125)


	//   ....[0]....
.L_125:
        /*00ac*/ 	.word	0x000004f0


	//   ....[1]....
        /*00b0*/ 	.word	0x00001b60


	//----- nvinfo : EIATTR_CRS_STACK_SIZE
	.align		4
.L_126:
        /*00b4*/ 	.byte	0x04, 0x1e
        /*00b6*/ 	.short	(.L_128 - .L_127)
.L_127:
        /*00b8*/ 	.word	0x00000000


	//----- nvinfo : EIATTR_CBANK_PARAM_SIZE
	.align		4
.L_128:
        /*00bc*/ 	.byte	0x03, 0x19
        /*00be*/ 	.short	0x0030


	//----- nvinfo : EIATTR_PARAM_CBANK
	.align		4
        /*00c0*/ 	.byte	0x04, 0x0a
        /*00c2*/ 	.short	(.L_130 - .L_129)
	.align		4
.L_129:
        /*00c4*/ 	.word	index@(.nv.constant0.generateSpectrumKernel)
        /*00c8*/ 	.short	0x0380
        /*00ca*/ 	.short	0x0030


	//----- nvinfo : EIATTR_SW_WAR
	.align		4
.L_130:
        /*00cc*/ 	.byte	0x04, 0x36
        /*00ce*/ 	.short	(.L_132 - .L_131)
.L_131:
        /*00d0*/ 	.word	0x00000008
.L_132:


//--------------------- .nv.info.buildFrequencyDataKernel2 --------------------------
	.section	.nv.info.buildFrequencyDataKernel2,"",@"SHT_CUDA_INFO"
	.sectionflags	@""
	.align	4


	//----- nvinfo : EIATTR_CUDA_API_VERSION
	.align		4
        /*0000*/ 	.byte	0x04, 0x37
        /*0002*/ 	.short	(.L_134 - .L_133)
.L_133:
        /*0004*/ 	.word	0x00000082


	//----- nvinfo : EIATTR_KPARAM_INFO
	.align		4
.L_134:
        /*0008*/ 	.byte	0x04, 0x17
        /*000a*/ 	.short	(.L_136 - .L_135)
.L_135:
        /*000c*/ 	.word	0x00000000
        /*0010*/ 	.short	0x0007
        /*0012*/ 	.short	0x0028
        /*0014*/ 	.byte	0x00, 0xf0, 0x11, 0x00


	//----- nvinfo : EIATTR_KPARAM_INFO
	.align		4
.L_136:
        /*0018*/ 	.byte	0x04, 0x17
        /*001a*/ 	.short	(.L_138 - .L_137)
.L_137:
        /*001c*/ 	.word	0x00000000
        /*0020*/ 	.short	0x0006
        /*0022*/ 	.short	0x0024
        /*0024*/ 	.byte	0x00, 0xf0, 0x11, 0x00


	//----- nvinfo : EIATTR_KPARAM_INFO
	.align		4
.L_138:
        /*0028*/ 	.byte	0x04, 0x17
        /*002a*/ 	.short	(.L_140 - .L_139)
.L_139:
        /*002c*/ 	.word	0x00000000
        /*0030*/ 	.short	0x0005
        /*0032*/ 	.short	0x0020
        /*0034*/ 	.byte	0x00, 0xf0, 0x11, 0x00


	//----- nvinfo : EIATTR_KPARAM_INFO
	.align		4
.L_140:
        /*0038*/ 	.byte	0x04, 0x17
        /*003a*/ 	.short	(.L_142 - .L_141)
.L_141:
        /*003c*/ 	.word	0x00000000
        /*0040*/ 	.short	0x0004
        /*0042*/ 	.short	0x001c
        /*0044*/ 	.byte	0x00, 0xf0, 0x11, 0x00


	//----- nvinfo : EIATTR_KPARAM_INFO
	.align		4
.L_142:
        /*0048*/ 	.byte	0x04, 0x17
        /*004a*/ 	.short	(.L_144 - .L_143)
.L_143:
        /*004c*/ 	.word	0x00000000
        /*0050*/ 	.short	0x0003
        /*0052*/ 	.short	0x0018
        /*0054*/ 	.byte	0x00, 0xf0, 0x11, 0x00


	//----- nvinfo : EIATTR_KPARAM_INFO
	.align		4
.L_144:
        /*0058*/ 	.byte	0x04, 0x17
        /*005a*/ 	.short	(.L_146 - .L_145)
.L_145:
        /*005c*/ 	.word	0x00000000
        /*0060*/ 	.short	0x0002
        /*0062*/ 	.short	0x0010
        /*0064*/ 	.byte	0x00, 0xf5, 0x21, 0x00


	//----- nvinfo : EIATTR_KPARAM_INFO
	.align		4
.L_146:
        /*0068*/ 	.byte	0x04, 0x17
        /*006a*/ 	.short	(.L_148 - .L_147)
.L_147:
        /*006c*/ 	.word	0x00000000
        /*0070*/ 	.short	0x0001
        /*0072*/ 	.short	0x0008
        /*0074*/ 	.byte	0x00, 0xf5, 0x21, 0x00


	//----- nvinfo : EIATTR_KPARAM_INFO
	.align		4
.L_148:
        /*0078*/ 	.byte	0x04, 0x17
        /*007a*/ 	.short	(.L_150 - .L_149)
.L_149:
        /*007c*/ 	.word	0x00000000
        /*0080*/ 	.short	0x0000
        /*0082*/ 	.short	0x0000
        /*0084*/ 	.byte	0x00, 0xf5, 0x21, 0x00


	//----- nvinfo : EIATTR_SPARSE_MMA_MASK
	.align		4
.L_150:
        /*0088*/ 	.byte	0x03, 0x50
        /*008a*/ 	.short	0x0000


	//----- nvinfo : EIATTR_MAXREG_COUNT
	.align		4
        /*008c*/ 	.byte	0x03, 0x1b
        /*008e*/ 	.short	0x00ff


	//----- nvinfo : EIATTR_MERCURY_ISA_VERSION
	.align		4
        /*0090*/ 	.byte	0x03, 0x5f
        /*0092*/ 	.short	0x0101


	//----- nvinfo : EIATTR_VRC_CTA_INIT_COUNT
	.align		4
        /*0094*/ 	.byte	0x02, 0x4a
	.zero		1
	.zero		1


	//----- nvinfo : EIATTR_EXIT_INSTR_OFFSETS
	.align		4
        /*0098*/ 	.byte	0x04, 0x1c
        /*009a*/ 	.short	(.L_152 - .L_151)


	//   ....[0]....
.L_151:
        /*009c*/ 	.word	0x000002c0


	//   ....[1]....
        /*00a0*/ 	.word	0x00000620


	//----- nvinfo : EIATTR_CRS_STACK_SIZE
	.align		4
.L_152:
        /*00a4*/ 	.byte	0x04, 0x1e
        /*00a6*/ 	.short	(.L_154 - .L_153)
.L_153:
        /*00a8*/ 	.word	0x00000000


	//----- nvinfo : EIATTR_CBANK_PARAM_SIZE
	.align		4
.L_154:
        /*00ac*/ 	.byte	0x03, 0x19
        /*00ae*/ 	.short	0x002c


	//----- nvinfo : EIATTR_PARAM_CBANK
	.align		4
        /*00b0*/ 	.byte	0x04, 0x0a
        /*00b2*/ 	.short	(.L_156 - .L_155)
	.align		4
.L_155:
        /*00b4*/ 	.word	index@(.nv.constant0.buildFrequencyDataKernel2)
        /*00b8*/ 	.short	0x0380
        /*00ba*/ 	.short	0x002c


	//----- nvinfo : EIATTR_SW_WAR
	.align		4
.L_156:
        /*00bc*/ 	.byte	0x04, 0x36
        /*00be*/ 	.short	(.L_158 - .L_157)
.L_157:
        /*00c0*/ 	.word	0x00000008
.L_158:


//--------------------- .nv.info.buildFrequencyDataKernel --------------------------
	.section	.nv.info.buildFrequencyDataKernel,"",@"SHT_CUDA_INFO"
	.sectionflags	@""
	.align	4


	//----- nvinfo : EIATTR_CUDA_API_VERSION
	.align		4
        /*0000*/ 	.byte	0x04, 0x37
        /*0002*/ 	.short	(.L_160 - .L_159)
.L_159:
        /*0004*/ 	.word	0x00000082


	//----- nvinfo : EIATTR_KPARAM_INFO
	.align		4
.L_160:
        /*0008*/ 	.byte	0x04, 0x17
        /*000a*/ 	.short	(.L_162 - .L_161)
.L_161:
        /*000c*/ 	.word	0x00000000
        /*0010*/ 	.short	0x0007
        /*0012*/ 	.short	0x0028
        /*0014*/ 	.byte	0x00, 0xf0, 0x11, 0x00


	//----- nvinfo : EIATTR_KPARAM_INFO
	.align		4
.L_162:
        /*0018*/ 	.byte	0x04, 0x17
        /*001a*/ 	.short	(.L_164 - .L_163)
.L_163:
        /*001c*/ 	.word	0x00000000
        /*0020*/ 	.short	0x0006
        /*0022*/ 	.short	0x0024
        /*0024*/ 	.byte	0x00, 0xf0, 0x11, 0x00


	//----- nvinfo : EIATTR_KPARAM_INFO
	.align		4
.L_164:
        /*0028*/ 	.byte	0x04, 0x17
        /*002a*/ 	.short	(.L_166 - .L_165)
.L_165:
        /*002c*/ 	.word	0x00000000
        /*0030*/ 	.short	0x0005
        /*0032*/ 	.short	0x0020
        /*0034*/ 	.byte	0x00, 0xf0, 0x11, 0x00


	//----- nvinfo : EIATTR_KPARAM_INFO
	.align		4
.L_166:
        /*0038*/ 	.byte	0x04, 0x17
        /*003a*/ 	.short	(.L_168 - .L_167)
.L_167:
        /*003c*/ 	.word	0x00000000
        /*0040*/ 	.short	0x0004
        /*0042*/ 	.short	0x001c
        /*0044*/ 	.byte	0x00, 0xf0, 0x11, 0x00


	//----- nvinfo : EIATTR_KPARAM_INFO
	.align		4
.L_168:
        /*0048*/ 	.byte	0x04, 0x17
        /*004a*/ 	.short	(.L_170 - .L_169)
.L_169:
        /*004c*/ 	.word	0x00000000
        /*0050*/ 	.short	0x0003
        /*0052*/ 	.short	0x0018
        /*0054*/ 	.byte	0x00, 0xf0, 0x11, 0x00


	//----- nvinfo : EIATTR_KPARAM_INFO
	.align		4
.L_170:
        /*0058*/ 	.byte	0x04, 0x17
        /*005a*/ 	.short	(.L_172 - .L_171)
.L_171:
        /*005c*/ 	.word	0x00000000
        /*0060*/ 	.short	0x0002
        /*0062*/ 	.short	0x0010
        /*0064*/ 	.byte	0x00, 0xf5, 0x21, 0x00


	//----- nvinfo : EIATTR_KPARAM_INFO
	.align		4
.L_172:
        /*0068*/ 	.byte	0x04, 0x17
        /*006a*/ 	.short	(.L_174 - .L_173)
.L_173:
        /*006c*/ 	.word	0x00000000
        /*0070*/ 	.short	0x0001
        /*0072*/ 	.short	0x0008
        /*0074*/ 	.byte	0x00, 0xf5, 0x21, 0x00


	//----- nvinfo : EIATTR_KPARAM_INFO
	.align		4
.L_174:
        /*0078*/ 	.byte	0x04, 0x17
        /*007a*/ 	.short	(.L_176 - .L_175)
.L_175:
        /*007c*/ 	.word	0x00000000
        /*0080*/ 	.short	0x0000
        /*0082*/ 	.short	0x0000
        /*0084*/ 	.byte	0x00, 0xf5, 0x21, 0x00


	//----- nvinfo : EIATTR_SPARSE_MMA_MASK
	.align		4
.L_176:
        /*0088*/ 	.byte	0x03, 0x50
        /*008a*/ 	.short	0x0000


	//----- nvinfo : EIATTR_MAXREG_COUNT
	.align		4
        /*008c*/ 	.byte	0x03, 0x1b
        /*008e*/ 	.short	0x00ff


	//----- nvinfo : EIATTR_MERCURY_ISA_VERSION
	.align		4
        /*0090*/ 	.byte	0x03, 0x5f
        /*0092*/ 	.short	0x0101


	//----- nvinfo : EIATTR_VRC_CTA_INIT_COUNT
	.align		4
        /*0094*/ 	.byte	0x02, 0x4a
	.zero		1
	.zero		1


	//----- nvinfo : EIATTR_EXIT_INSTR_OFFSETS
	.align		4
        /*0098*/ 	.byte	0x04, 0x1c
        /*009a*/ 	.short	(.L_178 - .L_177)


	//   ....[0]....
.L_177:
        /*009c*/ 	.word	0x000002c0


	//   ....[1]....
        /*00a0*/ 	.word	0x000003b0


	//----- nvinfo : EIATTR_CBANK_PARAM_SIZE
	.align		4
.L_178:
        /*00a4*/ 	.byte	0x03, 0x19
        /*00a6*/ 	.short	0x002c


	//----- nvinfo : EIATTR_PARAM_CBANK
	.align		4
        /*00a8*/ 	.byte	0x04, 0x0a
        /*00aa*/ 	.short	(.L_180 - .L_179)
	.align		4
.L_179:
        /*00ac*/ 	.word	index@(.nv.constant0.buildFrequencyDataKernel)
        /*00b0*/ 	.short	0x0380
        /*00b2*/ 	.short	0x002c


	//----- nvinfo : EIATTR_SW_WAR
	.align		4
.L_180:
        /*00b4*/ 	.byte	0x04, 0x36
        /*00b6*/ 	.short	(.L_182 - .L_181)
.L_181:
        /*00b8*/ 	.word	0x00000008
.L_182:


//--------------------- .nv.callgraph             --------------------------
	.section	.nv.callgraph,"",@"SHT_CUDA_CALLGRAPH"
	.align	4
	.sectionentsize	8
	.align		4
        /*0000*/ 	.word	0x00000000
	.align		4
        /*0004*/ 	.word	0xffffffff
	.align		4
        /*0008*/ 	.word	0x00000000
	.align		4
        /*000c*/ 	.word	0xfffffffe
	.align		4
        /*0010*/ 	.word	0x00000000
	.align		4
        /*0014*/ 	.word	0xfffffffd
	.align		4
        /*0018*/ 	.word	0x00000000
	.align		4
        /*001c*/ 	.word	0xfffffffc


//--------------------- .nv.constant4             --------------------------
	.section	.nv.constant4,"a",@progbits
	.align	8
	.align		8
.nv.constant4:
        /*0000*/ 	.dword	__cudart_i2opi_f


//--------------------- .text.calculateSlopeKernel --------------------------
	.section	.text.calculateSlopeKernel,"ax",@progbits
	.align	128
        .global         calculateSlopeKernel
        .type           calculateSlopeKernel,@function
        .size           calculateSlopeKernel,(.L_x_77 - calculateSlopeKernel)
        .other          calculateSlopeKernel,@"STO_CUDA_ENTRY STV_DEFAULT"
calculateSlopeKernel:
.text.calculateSlopeKernel:
[----:B------:R-:W-:Y:S01]  /*0000*/  LDC R1, c[0x0][0x37c] ;  /* 0x0000df00ff017b82 */ /* 0x000fe20000000800 */
[----:B------:R-:W0:Y:S07]  /*0010*/  S2R R2, SR_TID.Y ;  /* 0x0000000000027919 */ /* 0x000e2e0000002200 */
[----:B------:R-:W1:Y:S01]  /*0020*/  LDC R0, c[0x0][0x360] ;  /* 0x0000d800ff007b82 */ /* 0x000e620000000800 */
[----:B------:R-:W2:Y:S01]  /*0030*/  LDCU.64 UR6, c[0x0][0x390] ;  /* 0x00007200ff0677ac */ /* 0x000ea20008000a00 */
[----:B------:R-:W1:Y:S06]  /*0040*/  S2R R5, SR_TID.X ;  /* 0x0000000000057919 */ /* 0x000e6c0000002100 */
[----:B------:R-:W0:Y:S08]  /*0050*/  S2UR UR5, SR_CTAID.Y ;  /* 0x00000000000579c3 */ /* 0x000e300000002600 */
[----:B------:R-:W0:Y:S08]  /*0060*/  LDC R3, c[0x0][0x364] ;  /* 0x0000d900ff037b82 */ /* 0x000e300000000800 */
[----:B------:R-:W1:Y:S01]  /*0070*/  S2UR UR4, SR_CTAID.X ;  /* 0x00000000000479c3 */ /* 0x000e620000002500 */
[----:B0-----:R-:W-:Y:S01]  /*0080*/  IMAD R3, R3, UR5, R2 ;  /* 0x0000000503037c24 */ /* 0x001fe2000f8e0202 */
[----:B--2---:R-:W-:-:S04]  /*0090*/  UIADD3 UR5, UPT, UPT, UR6, -0x1, URZ ;  /* 0xffffffff06057890 */ /* 0x004fc8000fffe0ff */
[----:B------:R-:W-:Y:S01]  /*00a0*/  ISETP.NE.AND P0, PT, R3, RZ, PT ;  /* 0x000000ff0300720c */ /* 0x000fe20003f05270 */
[----:B-1----:R-:W-:Y:S01]  /*00b0*/  IMAD R0, R0, UR4, R5 ;  /* 0x0000000400007c24 */ /* 0x002fe2000f8e0205 */
[----:B------:R-:W-:-:S03]  /*00c0*/  UIADD3 UR4, UPT, UPT, UR7, -0x1, URZ ;  /* 0xffffffff07047890 */ /* 0x000fc6000fffe0ff */
[----:B------:R-:W-:Y:S01]  /*00d0*/  IMAD R13, R3, UR6, R0 ;  /* 0x00000006030d7c24 */ /* 0x000fe2000f8e0200 */
[----:B------:R-:W-:-:S04]  /*00e0*/  ISETP.EQ.OR P0, PT, R0, RZ, !P0 ;  /* 0x000000ff0000720c */ /* 0x000fc80004702670 */
[----:B------:R-:W-:-:S04]  /*00f0*/  ISETP.GE.U32.OR P0, PT, R0, UR5, P0 ;  /* 0x0000000500007c0c */ /* 0x000fc80008706470 */
[----:B------:R-:W-:Y:S01]  /*0100*/  ISETP.GE.U32.OR P0, PT, R3, UR4, P0 ;  /* 0x0000000403007c0c */ /* 0x000fe20008706470 */
[----:B------:R-:W0:-:S12]  /*0110*/  LDCU.64 UR4, c[0x0][0x358] ;  /* 0x00006b00ff0477ac */ /* 0x000e180008000a00 */
[----:B------:R-:W1:Y:S01]  /*0120*/  @!P0 LDC.64 R8, c[0x0][0x380] ;  /* 0x0000e000ff088b82 */ /* 0x000e620000000a00 */
[C---:B------:R-:W-:Y:S02]  /*0130*/  @!P0 IADD3 R3, PT, PT, R13.reuse, 0x1, RZ ;  /* 0x000000010d038810 */ /* 0x040fe40007ffe0ff */
[C---:B------:R-:W-:Y:S02]  /*0140*/  @!P0 IADD3 R5, PT, PT, R13.reuse, -0x1, RZ ;  /* 0xffffffff0d058810 */ /* 0x040fe40007ffe0ff */
[C---:B------:R-:W-:Y:S02]  /*0150*/  @!P0 IADD3 R7, PT, PT, R13.reuse, UR6, RZ ;  /* 0x000000060d078c10 */ /* 0x040fe4000fffe0ff */
[----:B------:R-:W-:Y:S01]  /*0160*/  @!P0 IADD3 R11, PT, PT, R13, -UR6, RZ ;  /* 0x800000060d0b8c10 */ /* 0x000fe2000fffe0ff */
[----:B-1----:R-:W-:-:S04]  /*0170*/  @!P0 IMAD.WIDE.U32 R2, R3, 0x4, R8 ;  /* 0x0000000403028825 */ /* 0x002fc800078e0008 */
[--C-:B------:R-:W-:Y:S02]  /*0180*/  @!P0 IMAD.WIDE.U32 R4, R5, 0x4, R8.reuse ;  /* 0x0000000405048825 */ /* 0x100fe400078e0008 */
[----:B0-----:R-:W2:Y:S02]  /*0190*/  @!P0 LDG.E R2, desc[UR4][R2.64] ;  /* 0x0000000402028981 */ /* 0x001ea4000c1e1900 */
[--C-:B------:R-:W-:Y:S02]  /*01a0*/  @!P0 IMAD.WIDE.U32 R6, R7, 0x4, R8.reuse ;  /* 0x0000000407068825 */ /* 0x100fe400078e0008 */
[----:B------:R-:W2:Y:S02]  /*01b0*/  @!P0 LDG.E R5, desc[UR4][R4.64] ;  /* 0x0000000404058981 */ /* 0x000ea4000c1e1900 */
[----:B------:R-:W-:Y:S02]  /*01c0*/  @!P0 IMAD.WIDE.U32 R8, R11, 0x4, R8 ;  /* 0x000000040b088825 */ /* 0x000fe400078e0008 */
[----:B------:R-:W3:Y:S01]  /*01d0*/  @!P0 LDG.E R6, desc[UR4][R6.64] ;  /* 0x0000000406068981 */ /* 0x000ee2000c1e1900 */
[----:B------:R-:W0:Y:S03]  /*01e0*/  LDC.64 R10, c[0x0][0x388] ;  /* 0x0000e200ff0a7b82 */ /* 0x000e260000000a00 */
[----:B------:R-:W3:Y:S01]  /*01f0*/  @!P0 LDG.E R9, desc[UR4][R8.64] ;  /* 0x0000000408098981 */ /* 0x000ee2000c1e1900 */
[----:B------:R-:W-:Y:S01]  /*0200*/  CS2R R14, SRZ ;  /* 0x00000000000e7805 */ /* 0x000fe2000001ff00 */
[----:B0-----:R-:W-:-:S04]  /*0210*/  IMAD.WIDE.U32 R10, R13, 0x8, R10 ;  /* 0x000000080d0a7825 */ /* 0x001fc800078e000a */
[----:B--2---:R-:W-:Y:S01]  /*0220*/  @!P0 FADD R14, R2, -R5 ;  /* 0x80000005020e8221 */ /* 0x004fe20000000000 */
[----:B---3--:R-:W-:-:S05]  /*0230*/  @!P0 FADD R15, R6, -R9 ;  /* 0x80000009060f8221 */ /* 0x008fca0000000000 */
[----:B------:R-:W-:Y:S01]  /*0240*/  STG.E.64 desc[UR4][R10.64], R14 ;  /* 0x0000000e0a007986 */ /* 0x000fe2000c101b04 */
[----:B------:R-:W-:Y:S05]  /*0250*/  EXIT ;  /* 0x000000000000794d */ /* 0x000fea0003800000 */
.L_x_0:
[----:B------:R-:W-:-:S00]  /*0260*/  BRA `(.L_x_0) ;  /* 0xfffffffc00fc7947 */ /* 0x000fc0000383ffff */
[----:B------:R-:W-:-:S00]  /*0270*/  NOP ;  /* 0x0000000000007918 */ /* 0x000fc00000000000 */
        /* <DEDUP_REMOVED lines=8> */
.L_x_77:


//--------------------- .text.updateHeightmapKernel --------------------------
	.section	.text.updateHeightmapKernel,"ax",@progbits
	.align	128
        .global         updateHeightmapKernel
        .type           updateHeightmapKernel,@function
        .size           updateHeightmapKernel,(.L_x_78 - updateHeightmapKernel)
        .other          updateHeightmapKernel,@"STO_CUDA_ENTRY STV_DEFAULT"
updateHeightmapKernel:
.text.updateHeightmapKernel:
[----:B------:R-:W-:Y:S01]  /*0000*/  LDC R1, c[0x0][0x37c] ;  /* 0x0000df00ff017b82 */ /* 0x000fe20000000800 */
[----:B------:R-:W0:Y:S07]  /*0010*/  S2R R5, SR_TID.X ;  /* 0x0000000000057919 */ /* 0x000e2e0000002100 */
[----:B------:R-:W0:Y:S01]  /*0020*/  LDC R0, c[0x0][0x360] ;  /* 0x0000d800ff007b82 */ /* 0x000e220000000800 */
[----:B------:R-:W1:Y:S01]  /*0030*/  LDCU UR8, c[0x0][0x390] ;  /* 0x00007200ff0877ac */ /* 0x000e620008000800 */
[----:B------:R-:W2:Y:S01]  /*0040*/  S2R R4, SR_TID.Y ;  /* 0x0000000000047919 */ /* 0x000ea20000002200 */
[----:B------:R-:W3:Y:S05]  /*0050*/  LDCU.64 UR4, c[0x0][0x358] ;  /* 0x00006b00ff0477ac */ /* 0x000eea0008000a00 */
[----:B------:R-:W0:Y:S08]  /*0060*/  S2UR UR6, SR_CTAID.X ;  /* 0x00000000000679c3 */ /* 0x000e300000002500 */
[----:B------:R-:W2:Y:S08]  /*0070*/  S2UR UR7, SR_CTAID.Y ;  /* 0x00000000000779c3 */ /* 0x000eb00000002600 */
[----:B------:R-:W2:Y:S08]  /*0080*/  LDC R7, c[0x0][0x364] ;  /* 0x0000d900ff077b82 */ /* 0x000eb00000000800 */
[----:B------:R-:W4:Y:S01]  /*0090*/  LDC.64 R2, c[0x0][0x388] ;  /* 0x0000e200ff027b82 */ /* 0x000f220000000a00 */
[----:B0-----:R-:W-:-:S02]  /*00a0*/  IMAD R0, R0, UR6, R5 ;  /* 0x0000000600007c24 */ /* 0x001fc4000f8e0205 */
[----:B--2---:R-:W-:-:S05]  /*00b0*/  IMAD R7, R7, UR7, R4 ;  /* 0x0000000707077c24 */ /* 0x004fca000f8e0204 */
[----:B------:R-:W0:Y:S01]  /*00c0*/  LDC.64 R4, c[0x0][0x380] ;  /* 0x0000e000ff047b82 */ /* 0x000e220000000a00 */
[----:B-1----:R-:W-:-:S04]  /*00d0*/  IMAD R9, R7, UR8, R0 ;  /* 0x0000000807097c24 */ /* 0x002fc8000f8e0200 */
[----:B----4-:R-:W-:-:S06]  /*00e0*/  IMAD.WIDE.U32 R2, R9, 0x8, R2 ;  /* 0x0000000809027825 */ /* 0x010fcc00078e0002 */
[----:B---3--:R-:W2:Y:S01]  /*00f0*/  LDG.E R2, desc[UR4][R2.64] ;  /* 0x0000000402027981 */ /* 0x008ea2000c1e1900 */
[----:B------:R-:W-:-:S04]  /*0100*/  IADD3 R0, PT, PT, R0, R7, RZ ;  /* 0x0000000700007210 */ /* 0x000fc80007ffe0ff */
[----:B------:R-:W-:-:S04]  /*0110*/  LOP3.LUT R0, R0, 0x1, RZ, 0xc0, !PT ;  /* 0x0000000100007812 */ /* 0x000fc800078ec0ff */
[----:B------:R-:W-:Y:S01]  /*0120*/  ISETP.NE.U32.AND P0, PT, R0, 0x1, PT ;  /* 0x000000010000780c */ /* 0x000fe20003f05070 */
[----:B0-----:R-:W-:-:S03]  /*0130*/  IMAD.WIDE.U32 R4, R9, 0x4, R4 ;  /* 0x0000000409047825 */ /* 0x001fc600078e0004 */
[----:B--2---:R-:W-:-:S05]  /*0140*/  FSEL R7, -R2, R2, !P0 ;  /* 0x0000000202077208 */ /* 0x004fca0004000100 */
[----:B------:R-:W-:Y:S01]  /*0150*/  STG.E desc[UR4][R4.64], R7 ;  /* 0x0000000704007986 */ /* 0x000fe2000c101904 */
[----:B------:R-:W-:Y:S05]  /*0160*/  EXIT ;  /* 0x000000000000794d */ /* 0x000fea0003800000 */
.L_x_1:
        /* <DEDUP_REMOVED lines=9> */
.L_x_78:


//--------------------- .text.generateSpectrumKernel2 --------------------------
	.section	.text.generateSpectrumKernel2,"ax",@progbits
	.align	128
        .global         generateSpectrumKernel2
        .type           generateSpectrumKernel2,@function
        .size           generateSpectrumKernel2,(.L_x_73 - generateSpectrumKernel2)
        .other          generateSpectrumKernel2,@"STO_CUDA_ENTRY STV_DEFAULT"
generateSpectrumKernel2:
.text.generateSpectrumKernel2:
[----:B------:R-:W0:Y:S08]  /*0000*/  LDC R1, c[0x0][0x37c] ;  /* 0x0000df00ff017b82 */ /* 0x000e300000000800 */
[----:B------:R-:W1:Y:S01]  /*0010*/  LDC R9, c[0x0][0x3ac] ;  /* 0x0000eb00ff097b82 */ /* 0x000e620000000800 */
[----:B------:R-:W2:Y:S01]  /*0020*/  S2R R5, SR_TID.X ;  /* 0x0000000000057919 */ /* 0x000ea20000002100 */
[----:B------:R-:W3:Y:S01]  /*0030*/  LDCU.64 UR6, c[0x0][0x398] ;  /* 0x00007300ff0677ac */ /* 0x000ee20008000a00 */
[----:B0-----:R-:W-:Y:S01]  /*0040*/  VIADD R1, R1, 0xffffffe0 ;  /* 0xffffffe001017836 */ /* 0x001fe20000000000 */
[----:B------:R-:W0:Y:S01]  /*0050*/  S2R R7, SR_TID.Y ;  /* 0x0000000000077919 */ /* 0x000e220000002200 */
[----:B------:R-:W4:Y:S03]  /*0060*/  LDCU UR8, c[0x0][0x3a0] ;  /* 0x00007400ff0877ac */ /* 0x000f260008000800 */
[----:B------:R-:W2:Y:S01]  /*0070*/  LDC R2, c[0x0][0x360] ;  /* 0x0000d800ff027b82 */ /* 0x000ea20000000800 */
[----:B------:R-:W-:-:S02]  /*0080*/  UMOV UR9, 0x40c90fdb ;  /* 0x40c90fdb00097882 */ /* 0x000fc40000000000 */
[----:B------:R-:W-:-:S05]  /*0090*/  IMAD.U32 R10, RZ, RZ, UR9 ;  /* 0x00000009ff0a7e24 */ /* 0x000fca000f8e00ff */
[----:B------:R-:W2:Y:S08]  /*00a0*/  S2UR UR4, SR_CTAID.X ;  /* 0x00000000000479c3 */ /* 0x000eb00000002500 */
[----:B------:R-:W0:Y:S01]  /*00b0*/  S2UR UR5, SR_CTAID.Y ;  /* 0x00000000000579c3 */ /* 0x000e220000002600 */
[----:B-1----:R-:W1:Y:S07]  /*00c0*/  MUFU.RCP R0, R9 ;  /* 0x0000000900007308 */ /* 0x002e6e0000001000 */
[----:B------:R-:W0:Y:S01]  /*00d0*/  LDC R4, c[0x0][0x364] ;  /* 0x0000d900ff047b82 */ /* 0x000e220000000800 */
[----:B------:R-:W5:Y:S01]  /*00e0*/  FCHK P0, R10, R9 ;  /* 0x000000090a007302 */ /* 0x000f620000000000 */
[----:B--2---:R-:W-:-:S02]  /*00f0*/  IMAD R2, R2, UR4, R5 ;  /* 0x0000000402027c24 */ /* 0x004fc4000f8e0205 */
[----:B-1----:R-:W-:-:S03]  /*0100*/  FFMA R3, R0, -R9, 1 ;  /* 0x3f80000000037423 */ /* 0x002fc60000000809 */
[----:B---3--:R-:W-:Y:S01]  /*0110*/  IADD3 R5, PT, PT, -R2, UR7, RZ ;  /* 0x0000000702057c10 */ /* 0x008fe2000fffe1ff */
[----:B------:R-:W-:Y:S01]  /*0120*/  FFMA R0, R0, R3, R0 ;  /* 0x0000000300007223 */ /* 0x000fe20000000000 */
[----:B0-----:R-:W-:-:S03]  /*0130*/  IMAD R3, R4, UR5, R7 ;  /* 0x0000000504037c24 */ /* 0x001fc6000f8e0207 */
[----:B------:R-:W-:Y:S01]  /*0140*/  FFMA R7, R0, 6.2831854820251464844, RZ ;  /* 0x40c90fdb00077823 */ /* 0x000fe200000000ff */
[C---:B------:R-:W-:Y:S01]  /*0150*/  IMAD R8, R3.reuse, UR7, R2 ;  /* 0x0000000703087c24 */ /* 0x040fe2000f8e0202 */
[----:B----4-:R-:W-:Y:S02]  /*0160*/  IADD3 R6, PT, PT, -R3, UR8, RZ ;  /* 0x0000000803067c10 */ /* 0x010fe4000fffe1ff */
[----:B------:R-:W-:-:S04]  /*0170*/  FFMA R4, R7, -R9, 6.2831854820251464844 ;  /* 0x40c90fdb07047423 */ /* 0x000fc80000000809 */
[----:B------:R-:W-:Y:S01]  /*0180*/  FFMA R0, R0, R4, R7 ;  /* 0x0000000400007223 */ /* 0x000fe20000000007 */
[----:B------:R-:W-:Y:S02]  /*0190*/  IMAD R6, R6, UR6, R5 ;  /* 0x0000000606067c24 */ /* 0x000fe4000f8e0205 */
[----:B------:R-:W-:Y:S01]  /*01a0*/  IMAD R7, R3, UR6, R2 ;  /* 0x0000000603077c24 */ /* 0x000fe2000f8e0202 */
[----:B-----5:R-:W-:Y:S06]  /*01b0*/  @!P0 BRA `(.L_x_2) ;  /* 0x0000000000088947 */ /* 0x020fec0003800000 */
[----:B------:R-:W-:-:S07]  /*01c0*/  MOV R4, 0x1e0 ;  /* 0x000001e000047802 */ /* 0x000fce0000000f00 */
[----:B------:R-:W-:Y:S05]  /*01d0*/  CALL.REL.NOINC `($__internal_1_$__cuda_sm3x_div_rn_noftz_f32_slowpath) ;  /* 0x0000001800b07944 */ /* 0x000fea0003c00000 */
.L_x_2:
[----:B------:R-:W0:Y:S01]  /*01e0*/  LDCU UR5, c[0x0][0x3a0] ;  /* 0x00007400ff0577ac */ /* 0x000e220008000800 */
[----:B------:R-:W-:Y:S01]  /*01f0*/  I2FP.F32.U32 R10, R3 ;  /* 0x00000003000a7245 */ /* 0x000fe20000201000 */
[----:B------:R-:W-:Y:S01]  /*0200*/  BSSY.RECONVERGENT B0, `(.L_x_3) ;  /* 0x0000019000007945 */ /* 0x000fe20003800200 */
[----:B------:R-:W-:Y:S01]  /*0210*/  I2FP.F32.U32 R5, R2 ;  /* 0x0000000200057245 */ /* 0x000fe20000201000 */
[----:B------:R-:W1:Y:S01]  /*0220*/  LDCU UR4, c[0x0][0x39c] ;  /* 0x00007380ff0477ac */ /* 0x000e620008000800 */
[----:B0-----:R-:W-:Y:S02]  /*0230*/  UIADD3 UR5, UPT, UPT, -UR5, URZ, URZ ;  /* 0x000000ff05057290 */ /* 0x001fe4000fffe1ff */
[----:B-1----:R-:W-:-:S04]  /*0240*/  UIADD3 UR4, UPT, UPT, -UR4, URZ, URZ ;  /* 0x000000ff04047290 */ /* 0x002fc8000fffe1ff */
[----:B------:R-:W-:Y:S02]  /*0250*/  I2FP.F32.S32 R9, UR5 ;  /* 0x0000000500097c45 */ /* 0x000fe40008201400 */
[----:B------:R-:W-:-:S03]  /*0260*/  I2FP.F32.S32 R4, UR4 ;  /* 0x0000000400047c45 */ /* 0x000fc60008201400 */
[----:B------:R-:W-:Y:S02]  /*0270*/  FFMA R9, R9, 0.5, R10 ;  /* 0x3f00000009097823 */ /* 0x000fe4000000000a */
[----:B------:R-:W-:Y:S02]  /*0280*/  FFMA R5, R4, 0.5, R5 ;  /* 0x3f00000004057823 */ /* 0x000fe40000000005 */
[-C--:B------:R-:W-:Y:S02]  /*0290*/  FMUL R9, R9, R0.reuse ;  /* 0x0000000009097220 */ /* 0x080fe40000400000 */
[----:B------:R-:W-:Y:S02]  /*02a0*/  FMUL R5, R5, R0 ;  /* 0x0000000005057220 */ /* 0x000fe40000400000 */
[----:B------:R-:W-:-:S04]  /*02b0*/  FMUL R0, R9, R9 ;  /* 0x0000000909007220 */ /* 0x000fc80000400000 */
[----:B------:R-:W-:-:S04]  /*02c0*/  FFMA R5, R5, R5, R0 ;  /* 0x0000000505057223 */ /* 0x000fc80000000000 */
[----:B------:R-:W-:Y:S01]  /*02d0*/  VIADD R0, R5, 0xf3000000 ;  /* 0xf300000005007836 */ /* 0x000fe20000000000 */
[----:B------:R0:W1:Y:S04]  /*02e0*/  MUFU.RSQ R4, R5 ;  /* 0x0000000500047308 */ /* 0x0000680000001400 */
[----:B------:R-:W-:-:S13]  /*02f0*/  ISETP.GT.U32.AND P0, PT, R0, 0x727fffff, PT ;  /* 0x727fffff0000780c */ /* 0x000fda0003f04070 */
[----:B01----:R-:W-:Y:S05]  /*0300*/  @!P0 BRA `(.L_x_4) ;  /* 0x0000000000108947 */ /* 0x003fea0003800000 */
[----:B------:R-:W-:Y:S01]  /*0310*/  IMAD.MOV.U32 R0, RZ, RZ, R5 ;  /* 0x000000ffff007224 */ /* 0x000fe200078e0005 */
[----:B------:R-:W-:-:S07]  /*0320*/  MOV R12, 0x340 ;  /* 0x00000340000c7802 */ /* 0x000fce0000000f00 */
[----:B------:R-:W-:Y:S05]  /*0330*/  CALL.REL.NOINC `($__internal_0_$__cuda_sm20_sqrt_rn_f32_slowpath) ;  /* 0x0000001400fc7944 */ /* 0x000fea0003c00000 */
[----:B------:R-:W-:Y:S05]  /*0340*/  BRA `(.L_x_5) ;  /* 0x0000000000107947 */ /* 0x000fea0003800000 */
.L_x_4:
[----:B------:R-:W-:Y:S01]  /*0350*/  FMUL.FTZ R0, R5, R4 ;  /* 0x0000000405007220 */ /* 0x000fe20000410000 */
[----:B------:R-:W-:-:S03]  /*0360*/  FMUL.FTZ R4, R4, 0.5 ;  /* 0x3f00000004047820 */ /* 0x000fc60000410000 */
[----:B------:R-:W-:-:S04]  /*0370*/  FFMA R5, -R0, R0, R5 ;  /* 0x0000000000057223 */ /* 0x000fc80000000105 */
[----:B------:R-:W-:-:S07]  /*0380*/  FFMA R0, R5, R4, R0 ;  /* 0x0000000405007223 */ /* 0x000fce0000000000 */
.L_x_5:
[----:B------:R-:W-:Y:S05]  /*0390*/  BSYNC.RECONVERGENT B0 ;  /* 0x0000000000007941 */ /* 0x000fea0003800200 */
.L_x_3:
[----:B------:R-:W-:Y:S01]  /*03a0*/  FMUL R0, R0, 9.8100004196166992188 ;  /* 0x411cf5c300007820 */ /* 0x000fe20000400000 */
[----:B------:R-:W-:Y:S03]  /*03b0*/  BSSY.RECONVERGENT B0, `(.L_x_6) ;  /* 0x000000d000007945 */ /* 0x000fe60003800200 */
[----:B------:R0:W1:Y:S01]  /*03c0*/  MUFU.RSQ R9, R0 ;  /* 0x0000000000097308 */ /* 0x0000620000001400 */
[----:B------:R-:W-:-:S04]  /*03d0*/  IADD3 R4, PT, PT, R0, -0xd000000, RZ ;  /* 0xf300000000047810 */ /* 0x000fc80007ffe0ff */
[----:B------:R-:W-:-:S13]  /*03e0*/  ISETP.GT.U32.AND P0, PT, R4, 0x727fffff, PT ;  /* 0x727fffff0400780c */ /* 0x000fda0003f04070 */
[----:B01----:R-:W-:Y:S05]  /*03f0*/  @!P0 BRA `(.L_x_7) ;  /* 0x0000000000108947 */ /* 0x003fea0003800000 */
[----:B------:R-:W-:-:S07]  /*0400*/  MOV R12, 0x420 ;  /* 0x00000420000c7802 */ /* 0x000fce0000000f00 */
[----:B------:R-:W-:Y:S05]  /*0410*/  CALL.REL.NOINC `($__internal_0_$__cuda_sm20_sqrt_rn_f32_slowpath) ;  /* 0x0000001400c47944 */ /* 0x000fea0003c00000 */
[----:B------:R-:W-:Y:S01]  /*0420*/  IMAD.MOV.U32 R5, RZ, RZ, R0 ;  /* 0x000000ffff057224 */ /* 0x000fe200078e0000 */
[----:B------:R-:W-:Y:S06]  /*0430*/  BRA `(.L_x_8) ;  /* 0x0000000000107947 */ /* 0x000fec0003800000 */
.L_x_7:
[----:B------:R-:W-:Y:S01]  /*0440*/  FMUL.FTZ R5, R0, R9 ;  /* 0x0000000900057220 */ /* 0x000fe20000410000 */
[----:B------:R-:W-:-:S03]  /*0450*/  FMUL.FTZ R4, R9, 0.5 ;  /* 0x3f00000009047820 */ /* 0x000fc60000410000 */
[----:B------:R-:W-:-:S04]  /*0460*/  FFMA R0, -R5, R5, R0 ;  /* 0x0000000505007223 */ /* 0x000fc80000000100 */
[----:B------:R-:W-:-:S07]  /*0470*/  FFMA R5, R0, R4, R5 ;  /* 0x0000000400057223 */ /* 0x000fce0000000005 */
.L_x_8:
[----:B------:R-:W-:Y:S05]  /*0480*/  BSYNC.RECONVERGENT B0 ;  /* 0x0000000000007941 */ /* 0x000fea0003800200 */
.L_x_6:
[----:B------:R-:W0:Y:S01]  /*0490*/  LDCU.64 UR4, c[0x0][0x3a0] ;  /* 0x00007400ff0477ac */ /* 0x000e220008000a00 */
[----:B------:R-:W1:Y:S01]  /*04a0*/  LDCU UR6, c[0x0][0x39c] ;  /* 0x00007380ff0677ac */ /* 0x000e620008000800 */
[----:B0-----:R-:W-:Y:S01]  /*04b0*/  ISETP.GE.U32.AND P0, PT, R3, UR4, PT ;  /* 0x0000000403007c0c */ /* 0x001fe2000bf06070 */
[C---:B------:R-:W-:Y:S01]  /*04c0*/  FMUL R9, R5.reuse, UR5 ;  /* 0x0000000505097c20 */ /* 0x040fe20008400000 */
[----:B------:R-:W-:Y:S02]  /*04d0*/  FMUL R5, R5, -UR5 ;  /* 0x8000000505057c20 */ /* 0x000fe40008400000 */
[----:B-1----:R-:W-:-:S13]  /*04e0*/  ISETP.GE.U32.OR P0, PT, R2, UR6, P0 ;  /* 0x0000000602007c0c */ /* 0x002fda0008706470 */
[----:B------:R-:W-:Y:S05]  /*04f0*/  @P0 EXIT ;  /* 0x000000000000094d */ /* 0x000fea0003800000 */
[C---:B------:R-:W-:Y:S01]  /*0500*/  FMUL R0, R5.reuse, 0.63661974668502807617 ;  /* 0x3f22f98305007820 */ /* 0x040fe20000400000 */
[----:B------:R-:W-:Y:S01]  /*0510*/  FSETP.GE.AND P0, PT, |R5|, 105615, PT ;  /* 0x47ce47800500780b */ /* 0x000fe20003f06200 */
[----:B------:R-:W0:Y:S01]  /*0520*/  LDCU.64 UR6, c[0x0][0x358] ;  /* 0x00006b00ff0677ac */ /* 0x000e220008000a00 */
[----:B------:R-:W-:Y:S03]  /*0530*/  BSSY.RECONVERGENT B0, `(.L_x_9) ;  /* 0x0000040000007945 */ /* 0x000fe60003800200 */
[----:B------:R-:W1:Y:S02]  /*0540*/  F2I.NTZ R0, R0 ;  /* 0x0000000000007305 */ /* 0x000e640000203100 */
[----:B-1----:R-:W-:Y:S01]  /*0550*/  I2FP.F32.S32 R2, R0 ;  /* 0x0000000000027245 */ /* 0x002fe20000201400 */
[----:B------:R-:W-:-:S04]  /*0560*/  IMAD.MOV.U32 R15, RZ, RZ, R0 ;  /* 0x000000ffff0f7224 */ /* 0x000fc800078e0000 */
[----:B------:R-:W-:-:S04]  /*0570*/  FFMA R3, R2, -1.5707962512969970703, R5 ;  /* 0xbfc90fda02037823 */ /* 0x000fc80000000005 */
[----:B------:R-:W-:-:S04]  /*0580*/  FFMA R3, R2, -7.5497894158615963534e-08, R3 ;  /* 0xb3a2216802037823 */ /* 0x000fc80000000003 */
[----:B------:R-:W-:-:S04]  /*0590*/  FFMA R17, R2, -5.3903029534742383927e-15, R3 ;  /* 0xa7c234c502117823 */ /* 0x000fc80000000003 */
[----:B------:R-:W-:Y:S01]  /*05a0*/  IMAD.MOV.U32 R2, RZ, RZ, R17 ;  /* 0x000000ffff027224 */ /* 0x000fe200078e0011 */
[----:B0-----:R-:W-:Y:S06]  /*05b0*/  @!P0 BRA `(.L_x_10) ;  /* 0x0000000000dc8947 */ /* 0x001fec0003800000 */
[----:B------:R-:W-:-:S13]  /*05c0*/  FSETP.NEU.AND P0, PT, |R5|, +INF , PT ;  /* 0x7f8000000500780b */ /* 0x000fda0003f0d200 */
[----:B------:R-:W-:Y:S01]  /*05d0*/  @!P0 FMUL R2, RZ, R5 ;  /* 0x00000005ff028220 */ /* 0x000fe20000400000 */
[----:B------:R-:W-:Y:S01]  /*05e0*/  @!P0 IMAD.MOV.U32 R0, RZ, RZ, RZ ;  /* 0x000000ffff008224 */ /* 0x000fe200078e00ff */
[----:B------:R-:W-:Y:S06]  /*05f0*/  @!P0 BRA `(.L_x_10) ;  /* 0x0000000000cc8947 */ /* 0x000fec0003800000 */
[----:B------:R-:W-:Y:S01]  /*0600*/  SHF.L.U32 R2, R5, 0x8, RZ ;  /* 0x0000000805027819 */ /* 0x000fe200000006ff */
[----:B------:R-:W-:Y:S01]  /*0610*/  IMAD.MOV.U32 R10, RZ, RZ, RZ ;  /* 0x000000ffff0a7224 */ /* 0x000fe200078e00ff */
[----:B------:R-:W0:Y:S01]  /*0620*/  LDCU.64 UR8, c[0x4][URZ] ;  /* 0x01000000ff0877ac */ /* 0x000e220008000a00 */
[----:B------:R-:W-:Y:S01]  /*0630*/  IMAD.MOV.U32 R0, RZ, RZ, R1 ;  /* 0x000000ffff007224 */ /* 0x000fe200078e0001 */
[----:B------:R-:W-:Y:S01]  /*0640*/  LOP3.LUT R19, R2, 0x80000000, RZ, 0xfc, !PT ;  /* 0x8000000002137812 */ /* 0x000fe200078efcff */
[----:B------:R-:W-:Y:S01]  /*0650*/  UMOV UR5, URZ ;  /* 0x000000ff00057c82 */ /* 0x000fe20008000000 */
[----:B------:R-:W-:-:S05]  /*0660*/  UMOV UR4, URZ ;  /* 0x000000ff00047c82 */ /* 0x000fca0008000000 */
.L_x_11:
[----:B0-----:R-:W-:Y:S02]  /*0670*/  IMAD.U32 R12, RZ, RZ, UR8 ;  /* 0x00000008ff0c7e24 */ /* 0x001fe4000f8e00ff */
[----:B------:R-:W-:-:S05]  /*0680*/  IMAD.U32 R13, RZ, RZ, UR9 ;  /* 0x00000009ff0d7e24 */ /* 0x000fca000f8e00ff */
[----:B------:R-:W2:Y:S01]  /*0690*/  LDG.E.CONSTANT R2, desc[UR6][R12.64] ;  /* 0x000000060c027981 */ /* 0x000ea2000c1e9900 */
[----:B------:R-:W-:Y:S02]  /*06a0*/  UIADD3 UR8, UP0, UPT, UR8, 0x4, URZ ;  /* 0x0000000408087890 */ /* 0x000fe4000ff1e0ff */
[----:B------:R-:W-:Y:S02]  /*06b0*/  UIADD3 UR4, UPT, UPT, UR4, 0x1, URZ ;  /* 0x0000000104047890 */ /* 0x000fe4000fffe0ff */
[----:B------:R-:W-:Y:S02]  /*06c0*/  UIADD3.X UR9, UPT, UPT, URZ, UR9, URZ, UP0, !UPT ;  /* 0x00000009ff097290 */ /* 0x000fe400087fe4ff */
[----:B------:R-:W-:Y:S01]  /*06d0*/  UISETP.NE.AND UP0, UPT, UR4, 0x6, UPT ;  /* 0x000000060400788c */ /* 0x000fe2000bf05270 */
[----:B--2---:R-:W-:-:S03]  /*06e0*/  IMAD.WIDE.U32 R2, R2, R19, RZ ;  /* 0x0000001302027225 */ /* 0x004fc600078e00ff */
[----:B------:R-:W-:-:S04]  /*06f0*/  IADD3 R11, P0, PT, R2, R10, RZ ;  /* 0x0000000a020b7210 */ /* 0x000fc80007f1e0ff */
[----:B------:R-:W-:Y:S01]  /*0700*/  IADD3.X R10, PT, PT, R3, UR5, RZ, P0, !PT ;  /* 0x00000005030a7c10 */ /* 0x000fe200087fe4ff */
[----:B------:R0:W-:Y:S02]  /*0710*/  STL [R0], R11 ;  /* 0x0000000b00007387 */ /* 0x0001e40000100800 */
[----:B0-----:R-:W-:Y:S01]  /*0720*/  IADD3 R0, PT, PT, R0, 0x4, RZ ;  /* 0x0000000400007810 */ /* 0x001fe20007ffe0ff */
[----:B------:R-:W-:Y:S06]  /*0730*/  BRA.U UP0, `(.L_x_11) ;  /* 0xfffffffd00cc7547 */ /* 0x000fec000b83ffff */
[----:B------:R-:W-:Y:S01]  /*0740*/  SHF.R.U32.HI R4, RZ, 0x17, R5 ;  /* 0x00000017ff047819 */ /* 0x000fe20000011605 */
[----:B------:R0:W-:Y:S03]  /*0750*/  STL [R1+0x18], R10 ;  /* 0x0000180a01007387 */ /* 0x0001e60000100800 */
[C---:B------:R-:W-:Y:S02]  /*0760*/  LOP3.LUT R0, R4.reuse, 0xe0, RZ, 0xc0, !PT ;  /* 0x000000e004007812 */ /* 0x040fe400078ec0ff */
[----:B------:R-:W-:-:S03]  /*0770*/  LOP3.LUT P0, RZ, R4, 0x1f, RZ, 0xc0, !PT ;  /* 0x0000001f04ff7812 */ /* 0x000fc6000780c0ff */
[----:B------:R-:W-:-:S05]  /*0780*/  VIADD R0, R0, 0xffffff80 ;  /* 0xffffff8000007836 */ /* 0x000fca0000000000 */
[----:B------:R-:W-:-:S05]  /*0790*/  SHF.R.U32.HI R0, RZ, 0x5, R0 ;  /* 0x00000005ff007819 */ /* 0x000fca0000011600 */
[----:B------:R-:W-:-:S05]  /*07a0*/  IMAD R11, R0, -0x4, R1 ;  /* 0xfffffffc000b7824 */ /* 0x000fca00078e0201 */
[----:B------:R-:W2:Y:S04]  /*07b0*/  LDL R0, [R11+0x18] ;  /* 0x000018000b007983 */ /* 0x000ea80000100800 */
[----:B------:R-:W2:Y:S04]  /*07c0*/  LDL R3, [R11+0x14] ;  /* 0x000014000b037983 */ /* 0x000ea80000100800 */
[----:B------:R-:W3:Y:S01]  /*07d0*/  @P0 LDL R2, [R11+0x10] ;  /* 0x000010000b020983 */ /* 0x000ee20000100800 */
[----:B------:R-:W-:Y:S01]  /*07e0*/  LOP3.LUT R4, R4, 0x1f, RZ, 0xc0, !PT ;  /* 0x0000001f04047812 */ /* 0x000fe200078ec0ff */
[----:B------:R-:W-:Y:S01]  /*07f0*/  UMOV UR4, 0x54442d19 ;  /* 0x54442d1900047882 */ /* 0x000fe20000000000 */
[----:B------:R-:W-:-:S02]  /*0800*/  UMOV UR5, 0x3bf921fb ;  /* 0x3bf921fb00057882 */ /* 0x000fc40000000000 */
[-C--:B--2---:R-:W-:Y:S02]  /*0810*/  @P0 SHF.L.W.U32.HI R0, R3, R4.reuse, R0 ;  /* 0x0000000403000219 */ /* 0x084fe40000010e00 */
[----:B---3--:R-:W-:Y:S02]  /*0820*/  @P0 SHF.L.W.U32.HI R3, R2, R4, R3 ;  /* 0x0000000402030219 */ /* 0x008fe40000010e03 */
[----:B------:R-:W-:Y:S02]  /*0830*/  ISETP.GE.AND P0, PT, R5, RZ, PT ;  /* 0x000000ff0500720c */ /* 0x000fe40003f06270 */
[C---:B------:R-:W-:Y:S01]  /*0840*/  SHF.L.W.U32.HI R2, R3.reuse, 0x2, R0 ;  /* 0x0000000203027819 */ /* 0x040fe20000010e00 */
[----:B------:R-:W-:-:S03]  /*0850*/  IMAD.SHL.U32 R3, R3, 0x4, RZ ;  /* 0x0000000403037824 */ /* 0x000fc600078e00ff */
[----:B------:R-:W-:-:S04]  /*0860*/  SHF.R.S32.HI R4, RZ, 0x1f, R2 ;  /* 0x0000001fff047819 */ /* 0x000fc80000011402 */
[C---:B------:R-:W-:Y:S02]  /*0870*/  LOP3.LUT R12, R4.reuse, R3, RZ, 0x3c, !PT ;  /* 0x00000003040c7212 */ /* 0x040fe400078e3cff */
[----:B------:R-:W-:Y:S02]  /*0880*/  LOP3.LUT R13, R4, R2, RZ, 0x3c, !PT ;  /* 0x00000002040d7212 */ /* 0x000fe400078e3cff */
[----:B------:R-:W-:Y:S02]  /*0890*/  SHF.R.U32.HI R3, RZ, 0x1e, R0 ;  /* 0x0000001eff037819 */ /* 0x000fe40000011600 */
[C---:B------:R-:W-:Y:S02]  /*08a0*/  LOP3.LUT R4, R2.reuse, R5, RZ, 0x3c, !PT ;  /* 0x0000000502047212 */ /* 0x040fe400078e3cff */
[----:B------:R-:W0:Y:S01]  /*08b0*/  I2F.F64.S64 R12, R12 ;  /* 0x0000000c000c7312 */ /* 0x000e220000301c00 */
[----:B------:R-:W-:Y:S02]  /*08c0*/  LEA.HI R0, R2, R3, RZ, 0x1 ;  /* 0x0000000302007211 */ /* 0x000fe400078f08ff */
[----:B------:R-:W-:-:S03]  /*08d0*/  ISETP.GE.AND P1, PT, R4, RZ, PT ;  /* 0x000000ff0400720c */ /* 0x000fc60003f26270 */
[----:B------:R-:W-:-:S04]  /*08e0*/  IMAD.MOV R2, RZ, RZ, -R0 ;  /* 0x000000ffff027224 */ /* 0x000fc800078e0a00 */
[----:B------:R-:W-:Y:S01]  /*08f0*/  @!P0 IMAD.MOV.U32 R0, RZ, RZ, R2 ;  /* 0x000000ffff008224 */ /* 0x000fe200078e0002 */
[----:B0-----:R-:W-:-:S10]  /*0900*/  DMUL R10, R12, UR4 ;  /* 0x000000040c0a7c28 */ /* 0x001fd40008000000 */
[----:B------:R-:W0:Y:S02]  /*0910*/  F2F.F32.F64 R10, R10 ;  /* 0x0000000a000a7310 */ /* 0x000e240000301000 */
[----:B0-----:R-:W-:-:S07]  /*0920*/  FSEL R2, -R10, R10, !P1 ;  /* 0x0000000a0a027208 */ /* 0x001fce0004800100 */
.L_x_10:
[----:B------:R-:W-:Y:S05]  /*0930*/  BSYNC.RECONVERGENT B0 ;  /* 0x0000000000007941 */ /* 0x000fea0003800200 */
.L_x_9:
[----:B------:R-:W-:Y:S01]  /*0940*/  MOV R10, 0x37cbac00 ;  /* 0x37cbac00000a7802 */ /* 0x000fe20000000f00 */
[----:B------:R-:W-:Y:S01]  /*0950*/  FMUL R3, R2, R2 ;  /* 0x0000000202037220 */ /* 0x000fe20000400000 */
[C---:B------:R-:W-:Y:S01]  /*0960*/  LOP3.LUT R11, R0.reuse, 0x1, RZ, 0xc0, !PT ;  /* 0x00000001000b7812 */ /* 0x040fe200078ec0ff */
[----:B------:R-:W-:Y:S01]  /*0970*/  IMAD.MOV.U32 R12, RZ, RZ, 0x3c0885e4 ;  /* 0x3c0885e4ff0c7424 */ /* 0x000fe200078e00ff */
[----:B------:R-:W-:Y:S01]  /*0980*/  BSSY.RECONVERGENT B0, `(.L_x_12) ;  /* 0x0000048000007945 */ /* 0x000fe20003800200 */
[----:B------:R-:W-:Y:S01]  /*0990*/  FFMA R4, R3, R10, -0.0013887860113754868507 ;  /* 0xbab607ed03047423 */ /* 0x000fe2000000000a */
[----:B------:R-:W-:Y:S01]  /*09a0*/  VIADD R0, R0, 0x1 ;  /* 0x0000000100007836 */ /* 0x000fe20000000000 */
[----:B------:R-:W-:Y:S01]  /*09b0*/  ISETP.NE.U32.AND P0, PT, R11, 0x1, PT ;  /* 0x000000010b00780c */ /* 0x000fe20003f05070 */
[----:B------:R-:W-:-:S03]  /*09c0*/  IMAD.MOV.U32 R16, RZ, RZ, 0x3e2aaaa8 ;  /* 0x3e2aaaa8ff107424 */ /* 0x000fc600078e00ff */
[----:B------:R-:W-:Y:S02]  /*09d0*/  FSEL R4, R4, -0.00019574658654164522886, P0 ;  /* 0xb94d415304047808 */ /* 0x000fe40000000000 */
[----:B------:R-:W-:Y:S02]  /*09e0*/  FSEL R14, R12, 0.041666727513074874878, !P0 ;  /* 0x3d2aaabb0c0e7808 */ /* 0x000fe40004000000 */
[----:B------:R-:W-:Y:S02]  /*09f0*/  LOP3.LUT P1, RZ, R0, 0x2, RZ, 0xc0, !PT ;  /* 0x0000000200ff7812 */ /* 0x000fe4000782c0ff */
[----:B------:R-:W-:Y:S01]  /*0a00*/  FSEL R0, R2, 1, !P0 ;  /* 0x3f80000002007808 */ /* 0x000fe20004000000 */
[----:B------:R-:W-:Y:S01]  /*0a10*/  FFMA R4, R3, R4, R14 ;  /* 0x0000000403047223 */ /* 0x000fe2000000000e */
[----:B------:R-:W-:Y:S02]  /*0a20*/  FSEL R13, -R16, -0.4999999701976776123, !P0 ;  /* 0xbeffffff100d7808 */ /* 0x000fe40004000100 */
[----:B------:R-:W-:Y:S01]  /*0a30*/  FSETP.GE.AND P0, PT, |R5|, 105615, PT ;  /* 0x47ce47800500780b */ /* 0x000fe20003f06200 */
[----:B------:R-:W-:-:S02]  /*0a40*/  FFMA R11, R3, R0, RZ ;  /* 0x00000000030b7223 */ /* 0x000fc400000000ff */
[----:B------:R-:W-:-:S04]  /*0a50*/  FFMA R4, R3, R4, R13 ;  /* 0x0000000403047223 */ /* 0x000fc8000000000d */
[----:B------:R-:W-:-:S04]  /*0a60*/  FFMA R11, R11, R4, R0 ;  /* 0x000000040b0b7223 */ /* 0x000fc80000000000 */
[----:B------:R-:W-:Y:S02]  /*0a70*/  @P1 FADD R11, RZ, -R11 ;  /* 0x8000000bff0b1221 */ /* 0x000fe40000000000 */
[----:B------:R-:W-:Y:S05]  /*0a80*/  @!P0 BRA `(.L_x_13) ;  /* 0x0000000000dc8947 */ /* 0x000fea0003800000 */
        /* <DEDUP_REMOVED lines=11> */
.L_x_14:
        /* <DEDUP_REMOVED lines=25> */
[----:B------:R-:W-:Y:S01]  /*0cd0*/  UMOV UR5, 0x3bf921fb ;  /* 0x3bf921fb00057882 */ /* 0x000fe20000000000 */
[----:B------:R-:W-:-:S02]  /*0ce0*/  ISETP.GE.AND P1, PT, R5, RZ, PT ;  /* 0x000000ff0500720c */ /* 0x000fc40003f26270 */
[-C--:B--2---:R-:W-:Y:S02]  /*0cf0*/  @P0 SHF.L.W.U32.HI R0, R3, R4.reuse, R0 ;  /* 0x0000000403000219 */ /* 0x084fe40000010e00 */
[----:B---3--:R-:W-:Y:S02]  /*0d00*/  @P0 SHF.L.W.U32.HI R3, R2, R4, R3 ;  /* 0x0000000402030219 */ /* 0x008fe40000010e03 */
[--C-:B------:R-:W-:Y:S02]  /*0d10*/  SHF.R.U32.HI R15, RZ, 0x1e, R0.reuse ;  /* 0x0000001eff0f7819 */ /* 0x100fe40000011600 */
[C---:B------:R-:W-:Y:S01]  /*0d20*/  SHF.L.W.U32.HI R2, R3.reuse, 0x2, R0 ;  /* 0x0000000203027819 */ /* 0x040fe20000010e00 */
[----:B------:R-:W-:-:S03]  /*0d30*/  IMAD.SHL.U32 R3, R3, 0x4, RZ ;  /* 0x0000000403037824 */ /* 0x000fc600078e00ff */
[----:B------:R-:W-:Y:S02]  /*0d40*/  SHF.R.S32.HI R4, RZ, 0x1f, R2 ;  /* 0x0000001fff047819 */ /* 0x000fe40000011402 */
[----:B------:R-:W-:Y:S02]  /*0d50*/  LEA.HI R15, R2, R15, RZ, 0x1 ;  /* 0x0000000f020f7211 */ /* 0x000fe400078f08ff */
[C---:B------:R-:W-:Y:S02]  /*0d60*/  LOP3.LUT R18, R4.reuse, R3, RZ, 0x3c, !PT ;  /* 0x0000000304127212 */ /* 0x040fe400078e3cff */
[----:B------:R-:W-:Y:S01]  /*0d70*/  LOP3.LUT R19, R4, R2, RZ, 0x3c, !PT ;  /* 0x0000000204137212 */ /* 0x000fe200078e3cff */
[----:B------:R-:W-:Y:S01]  /*0d80*/  IMAD.MOV R0, RZ, RZ, -R15 ;  /* 0x000000ffff007224 */ /* 0x000fe200078e0a0f */
[----:B------:R-:W-:-:S03]  /*0d90*/  LOP3.LUT R5, R2, R5, RZ, 0x3c, !PT ;  /* 0x0000000502057212 */ /* 0x000fc600078e3cff */
[----:B------:R-:W-:Y:S01]  /*0da0*/  @!P1 IMAD.MOV.U32 R15, RZ, RZ, R0 ;  /* 0x000000ffff0f9224 */ /* 0x000fe200078e0000 */
[----:B------:R-:W1:Y:S01]  /*0db0*/  I2F.F64.S64 R18, R18 ;  /* 0x0000001200127312 */ /* 0x000e620000301c00 */
[----:B------:R-:W-:Y:S01]  /*0dc0*/  ISETP.GE.AND P0, PT, R5, RZ, PT ;  /* 0x000000ff0500720c */ /* 0x000fe20003f06270 */
[----:B-1----:R-:W-:-:S10]  /*0dd0*/  DMUL R20, R18, UR4 ;  /* 0x0000000412147c28 */ /* 0x002fd40008000000 */
[----:B------:R-:W1:Y:S02]  /*0de0*/  F2F.F32.F64 R20, R20 ;  /* 0x0000001400147310 */ /* 0x000e640000301000 */
[----:B01----:R-:W-:-:S07]  /*0df0*/  FSEL R17, -R20, R20, !P0 ;  /* 0x0000001414117208 */ /* 0x003fce0004000100 */
.L_x_13:
[----:B------:R-:W-:Y:S05]  /*0e00*/  BSYNC.RECONVERGENT B0 ;  /* 0x0000000000007941 */ /* 0x000fea0003800200 */
.L_x_12:
[----:B------:R-:W-:Y:S01]  /*0e10*/  FMUL R4, R9, 0.63661974668502807617 ;  /* 0x3f22f98309047820 */ /* 0x000fe20000400000 */
[----:B------:R-:W-:Y:S01]  /*0e20*/  FMUL R3, R17, R17 ;  /* 0x0000001111037220 */ /* 0x000fe20000400000 */
[----:B------:R-:W-:Y:S01]  /*0e30*/  LOP3.LUT R0, R15, 0x1, RZ, 0xc0, !PT ;  /* 0x000000010f007812 */ /* 0x000fe200078ec0ff */
[----:B------:R-:W-:Y:S01]  /*0e40*/  IMAD.MOV.U32 R14, RZ, RZ, 0x3effffff ;  /* 0x3effffffff0e7424 */ /* 0x000fe200078e00ff */
[----:B------:R-:W-:Y:S01]  /*0e50*/  MOV R13, 0x3d2aaabb ;  /* 0x3d2aaabb000d7802 */ /* 0x000fe20000000f00 */
[----:B------:R-:W-:Y:S01]  /*0e60*/  FFMA R2, R3, R10, -0.0013887860113754868507 ;  /* 0xbab607ed03027423 */ /* 0x000fe2000000000a */
[----:B------:R-:W0:Y:S01]  /*0e70*/  F2I.NTZ R4, R4 ;  /* 0x0000000400047305 */ /* 0x000e220000203100 */
[----:B------:R-:W-:Y:S01]  /*0e80*/  ISETP.NE.U32.AND P0, PT, R0, 0x1, PT ;  /* 0x000000010000780c */ /* 0x000fe20003f05070 */
[----:B------:R-:W-:Y:S01]  /*0e90*/  BSSY.RECONVERGENT B0, `(.L_x_15) ;  /* 0x000004a000007945 */ /* 0x000fe20003800200 */
[----:B------:R-:W-:Y:S02]  /*0ea0*/  FSETP.GE.AND P1, PT, |R9|, 105615, PT ;  /* 0x47ce47800900780b */ /* 0x000fe40003f26200 */
[----:B------:R-:W-:-:S02]  /*0eb0*/  FSEL R2, R2, -0.00019574658654164522886, !P0 ;  /* 0xb94d415302027808 */ /* 0x000fc40004000000 */
[----:B------:R-:W-:Y:S02]  /*0ec0*/  FSEL R0, R13, 0.0083327032625675201416, !P0 ;  /* 0x3c0885e40d007808 */ /* 0x000fe40004000000 */
[----:B------:R-:W-:-:S03]  /*0ed0*/  FSEL R18, -R14, -0.16666662693023681641, !P0 ;  /* 0xbe2aaaa80e127808 */ /* 0x000fc60004000100 */
[----:B------:R-:W-:Y:S01]  /*0ee0*/  FFMA R2, R3, R2, R0 ;  /* 0x0000000203027223 */ /* 0x000fe20000000000 */
[----:B------:R-:W-:Y:S02]  /*0ef0*/  FSEL R0, R17, 1, P0 ;  /* 0x3f80000011007808 */ /* 0x000fe40000000000 */
[----:B0-----:R-:W-:Y:S01]  /*0f00*/  I2FP.F32.S32 R20, R4 ;  /* 0x0000000400147245 */ /* 0x001fe20000201400 */
[----:B------:R-:W-:Y:S01]  /*0f10*/  FFMA R2, R3, R2, R18 ;  /* 0x0000000203027223 */ /* 0x000fe20000000012 */
[----:B------:R-:W-:Y:S01]  /*0f20*/  LOP3.LUT P0, RZ, R15, 0x2, RZ, 0xc0, !PT ;  /* 0x000000020fff7812 */ /* 0x000fe2000780c0ff */
[----:B------:R-:W-:Y:S02]  /*0f30*/  FFMA R3, R3, R0, RZ ;  /* 0x0000000003037223 */ /* 0x000fe400000000ff */
[----:B------:R-:W-:Y:S02]  /*0f40*/  FFMA R5, R20, -1.5707962512969970703, R9 ;  /* 0xbfc90fda14057823 */ /* 0x000fe40000000009 */
[----:B------:R-:W-:-:S02]  /*0f50*/  FFMA R15, R3, R2, R0 ;  /* 0x00000002030f7223 */ /* 0x000fc40000000000 */
[----:B------:R-:W-:-:S04]  /*0f60*/  FFMA R5, R20, -7.5497894158615963534e-08, R5 ;  /* 0xb3a2216814057823 */ /* 0x000fc80000000005 */
[----:B------:R-:W-:Y:S01]  /*0f70*/  FFMA R17, R20, -5.3903029534742383927e-15, R5 ;  /* 0xa7c234c514117823 */ /* 0x000fe20000000005 */
[----:B------:R-:W-:Y:S02]  /*0f80*/  IMAD.MOV.U32 R20, RZ, RZ, R4 ;  /* 0x000000ffff147224 */ /* 0x000fe400078e0004 */
[----:B------:R-:W-:Y:S01]  /*0f90*/  @P0 FADD R15, RZ, -R15 ;  /* 0x8000000fff0f0221 */ /* 0x000fe20000000000 */
[----:B------:R-:W-:Y:S01]  /*0fa0*/  IMAD.MOV.U32 R0, RZ, RZ, R17 ;  /* 0x000000ffff007224 */ /* 0x000fe200078e0011 */
[----:B------:R-:W-:Y:S06]  /*0fb0*/  @!P1 BRA `(.L_x_16) ;  /* 0x0000000000dc9947 */ /* 0x000fec0003800000 */
        /* <DEDUP_REMOVED lines=11> */
.L_x_17:
        /* <DEDUP_REMOVED lines=44> */
.L_x_16:
[----:B------:R-:W-:Y:S05]  /*1330*/  BSYNC.RECONVERGENT B0 ;  /* 0x0000000000007941 */ /* 0x000fea0003800200 */
.L_x_15:
[----:B------:R-:W-:Y:S01]  /*1340*/  LOP3.LUT R2, R4, 0x1, RZ, 0xc0, !PT ;  /* 0x0000000104027812 */ /* 0x000fe200078ec0ff */
[----:B------:R-:W-:Y:S01]  /*1350*/  FMUL R3, R0, R0 ;  /* 0x0000000000037220 */ /* 0x000fe20000400000 */
[----:B------:R-:W-:Y:S01]  /*1360*/  IADD3 R4, PT, PT, R4, 0x1, RZ ;  /* 0x0000000104047810 */ /* 0x000fe20007ffe0ff */
[----:B------:R-:W-:Y:S01]  /*1370*/  BSSY.RECONVERGENT B0, `(.L_x_18) ;  /* 0x0000046000007945 */ /* 0x000fe20003800200 */
[----:B------:R-:W-:Y:S01]  /*1380*/  ISETP.NE.U32.AND P0, PT, R2, 0x1, PT ;  /* 0x000000010200780c */ /* 0x000fe20003f05070 */
[----:B------:R-:W-:Y:S01]  /*1390*/  FFMA R2, R3, R10, -0.0013887860113754868507 ;  /* 0xbab607ed03027423 */ /* 0x000fe2000000000a */
[----:B------:R-:W-:Y:S02]  /*13a0*/  LOP3.LUT P1, RZ, R4, 0x2, RZ, 0xc0, !PT ;  /* 0x0000000204ff7812 */ /* 0x000fe4000782c0ff */
[----:B------:R-:W-:Y:S02]  /*13b0*/  FSEL R12, R12, 0.041666727513074874878, !P0 ;  /* 0x3d2aaabb0c0c7808 */ /* 0x000fe40004000000 */
[----:B------:R-:W-:-:S02]  /*13c0*/  FSEL R2, R2, -0.00019574658654164522886, P0 ;  /* 0xb94d415302027808 */ /* 0x000fc40000000000 */
[----:B------:R-:W-:Y:S02]  /*13d0*/  FSEL R0, R0, 1, !P0 ;  /* 0x3f80000000007808 */ /* 0x000fe40004000000 */
[----:B------:R-:W-:Y:S01]  /*13e0*/  FSEL R19, -R16, -0.4999999701976776123, !P0 ;  /* 0xbeffffff10137808 */ /* 0x000fe20004000100 */
[----:B------:R-:W-:Y:S01]  /*13f0*/  FFMA R2, R3, R2, R12 ;  /* 0x0000000203027223 */ /* 0x000fe2000000000c */
[----:B------:R-:W-:Y:S01]  /*1400*/  FSETP.GE.AND P0, PT, |R9|, 105615, PT ;  /* 0x47ce47800900780b */ /* 0x000fe20003f06200 */
[C---:B------:R-:W-:Y:S02]  /*1410*/  FFMA R5, R3.reuse, R0, RZ ;  /* 0x0000000003057223 */ /* 0x040fe400000000ff */
        /* <DEDUP_REMOVED lines=8> */
[----:B------:R-:W-:Y:S01]  /*14a0*/  IMAD.SHL.U32 R2, R9, 0x100, RZ ;  /* 0x0000010009027824 */ /* 0x000fe200078e00ff */
[----:B------:R-:W0:Y:S01]  /*14b0*/  LDCU.64 UR8, c[0x4][URZ] ;  /* 0x01000000ff0877ac */ /* 0x000e220008000a00 */
[----:B------:R-:W-:Y:S02]  /*14c0*/  IMAD.MOV.U32 R12, RZ, RZ, RZ ;  /* 0x000000ffff0c7224 */ /* 0x000fe400078e00ff */
[----:B------:R-:W-:Y:S01]  /*14d0*/  IMAD.MOV.U32 R0, RZ, RZ, R1 ;  /* 0x000000ffff007224 */ /* 0x000fe200078e0001 */
[----:B------:R-:W-:Y:S01]  /*14e0*/  LOP3.LUT R21, R2, 0x80000000, RZ, 0xfc, !PT ;  /* 0x8000000002157812 */ /* 0x000fe200078efcff */
[----:B------:R-:W-:Y:S01]  /*14f0*/  UMOV UR5, URZ ;  /* 0x000000ff00057c82 */ /* 0x000fe20008000000 */
[----:B------:R-:W-:-:S05]  /*1500*/  UMOV UR4, URZ ;  /* 0x000000ff00047c82 */ /* 0x000fca0008000000 */
.L_x_20:
[----:B0-----:R-:W-:Y:S01]  /*1510*/  MOV R16, UR8 ;  /* 0x0000000800107c02 */ /* 0x001fe20008000f00 */
        /* <DEDUP_REMOVED lines=10> */
[----:B0-----:R-:W-:Y:S01]  /*15c0*/  VIADD R0, R0, 0x4 ;  /* 0x0000000400007836 */ /* 0x001fe20000000000 */
        /* <DEDUP_REMOVED lines=16> */
[----:B---3--:R-:W-:-:S04]  /*16d0*/  @P0 SHF.L.W.U32.HI R3, R2, R4, R3 ;  /* 0x0000000402030219 */ /* 0x008fc80000010e03 */
[C---:B------:R-:W-:Y:S02]  /*16e0*/  SHF.L.W.U32.HI R2, R3.reuse, 0x2, R0 ;  /* 0x0000000203027819 */ /* 0x040fe40000010e00 */
[----:B------:R-:W-:Y:S02]  /*16f0*/  SHF.L.U32 R3, R3, 0x2, RZ ;  /* 0x0000000203037819 */ /* 0x000fe400000006ff */
[----:B------:R-:W-:Y:S02]  /*1700*/  SHF.R.S32.HI R4, RZ, 0x1f, R2 ;  /* 0x0000001fff047819 */ /* 0x000fe40000011402 */
[----:B------:R-:W-:Y:S02]  /*1710*/  LOP3.LUT R9, R2, R9, RZ, 0x3c, !PT ;  /* 0x0000000902097212 */ /* 0x000fe400078e3cff */
[C---:B------:R-:W-:Y:S02]  /*1720*/  LOP3.LUT R16, R4.reuse, R3, RZ, 0x3c, !PT ;  /* 0x0000000304107212 */ /* 0x040fe400078e3cff */
[----:B------:R-:W-:-:S02]  /*1730*/  LOP3.LUT R17, R4, R2, RZ, 0x3c, !PT ;  /* 0x0000000204117212 */ /* 0x000fc400078e3cff */
[----:B------:R-:W-:Y:S02]  /*1740*/  SHF.R.U32.HI R3, RZ, 0x1e, R0 ;  /* 0x0000001eff037819 */ /* 0x000fe40000011600 */
[----:B------:R-:W-:Y:S02]  /*1750*/  ISETP.GE.AND P0, PT, R9, RZ, PT ;  /* 0x000000ff0900720c */ /* 0x000fe40003f06270 */
[----:B------:R-:W1:Y:S01]  /*1760*/  I2F.F64.S64 R16, R16 ;  /* 0x0000001000107312 */ /* 0x000e620000301c00 */
[----:B------:R-:W-:-:S05]  /*1770*/  LEA.HI R20, R2, R3, RZ, 0x1 ;  /* 0x0000000302147211 */ /* 0x000fca00078f08ff */
[----:B------:R-:W-:-:S04]  /*1780*/  IMAD.MOV R0, RZ, RZ, -R20 ;  /* 0x000000ffff007224 */ /* 0x000fc800078e0a14 */
[----:B------:R-:W-:Y:S01]  /*1790*/  @!P1 IMAD.MOV.U32 R20, RZ, RZ, R0 ;  /* 0x000000ffff149224 */ /* 0x000fe200078e0000 */
[----:B-1----:R-:W-:-:S10]  /*17a0*/  DMUL R18, R16, UR4 ;  /* 0x0000000410127c28 */ /* 0x002fd40008000000 */
[----:B------:R-:W1:Y:S02]  /*17b0*/  F2F.F32.F64 R18, R18 ;  /* 0x0000001200127310 */ /* 0x000e640000301000 */
[----:B01----:R-:W-:-:S07]  /*17c0*/  FSEL R17, -R18, R18, !P0 ;  /* 0x0000001212117208 */ /* 0x003fce0004000100 */
.L_x_19:
[----:B------:R-:W-:Y:S05]  /*17d0*/  BSYNC.RECONVERGENT B0 ;  /* 0x0000000000007941 */ /* 0x000fea0003800200 */
.L_x_18:
[----:B------:R-:W0:Y:S08]  /*17e0*/  LDC.64 R18, c[0x0][0x380] ;  /* 0x0000e000ff127b82 */ /* 0x000e300000000a00 */
[----:B------:R-:W1:Y:S01]  /*17f0*/  LDC.64 R22, c[0x0][0x390] ;  /* 0x0000e400ff167b82 */ /* 0x000e620000000a00 */
[----:B------:R-:W-:Y:S01]  /*1800*/  FMUL R9, R17, R17 ;  /* 0x0000001111097220 */ /* 0x000fe20000400000 */
[----:B------:R-:W-:Y:S01]  /*1810*/  LOP3.LUT R0, R20, 0x1, RZ, 0xc0, !PT ;  /* 0x0000000114007812 */ /* 0x000fe200078ec0ff */
[----:B------:R-:W2:Y:S01]  /*1820*/  LDCU UR4, c[0x0][0x3a8] ;  /* 0x00007500ff0477ac */ /* 0x000ea20008000800 */
[----:B0-----:R-:W-:-:S04]  /*1830*/  IMAD.WIDE.U32 R2, R7, 0x8, R18 ;  /* 0x0000000807027825 */ /* 0x001fc800078e0012 */
[C---:B------:R-:W-:Y:S02]  /*1840*/  IMAD.WIDE.U32 R18, R6.reuse, 0x8, R18 ;  /* 0x0000000806127825 */ /* 0x040fe400078e0012 */
[----:B------:R-:W3:Y:S02]  /*1850*/  LDG.E.64 R2, desc[UR6][R2.64] ;  /* 0x0000000602027981 */ /* 0x000ee4000c1e1b00 */
[--C-:B-1----:R-:W-:Y:S02]  /*1860*/  IMAD.WIDE.U32 R24, R7, 0x8, R22.reuse ;  /* 0x0000000807187825 */ /* 0x102fe400078e0016 */
[----:B------:R-:W4:Y:S02]  /*1870*/  LDG.E.64 R18, desc[UR6][R18.64] ;  /* 0x0000000612127981 */ /* 0x000f24000c1e1b00 */
[----:B------:R-:W-:Y:S02]  /*1880*/  IMAD.WIDE.U32 R22, R6, 0x8, R22 ;  /* 0x0000000806167825 */ /* 0x000fe400078e0016 */
[----:B------:R-:W5:Y:S04]  /*1890*/  LDG.E.64 R6, desc[UR6][R24.64] ;  /* 0x0000000618067981 */ /* 0x000f68000c1e1b00 */
[----:B------:R-:W2:Y:S01]  /*18a0*/  LDG.E.64 R22, desc[UR6][R22.64] ;  /* 0x0000000616167981 */ /* 0x000ea2000c1e1b00 */
[----:B------:R-:W-:Y:S01]  /*18b0*/  FFMA R10, R9, R10, -0.0013887860113754868507 ;  /* 0xbab607ed090a7423 */ /* 0x000fe2000000000a */
[----:B------:R-:W-:-:S02]  /*18c0*/  ISETP.NE.U32.AND P0, PT, R0, 0x1, PT ;  /* 0x000000010000780c */ /* 0x000fc40003f05070 */
[----:B------:R-:W-:Y:S02]  /*18d0*/  LOP3.LUT P1, RZ, R20, 0x2, RZ, 0xc0, !PT ;  /* 0x0000000214ff7812 */ /* 0x000fe4000782c0ff */
[----:B------:R-:W-:Y:S02]  /*18e0*/  FSEL R0, R13, 0.0083327032625675201416, !P0 ;  /* 0x3c0885e40d007808 */ /* 0x000fe40004000000 */
[----:B------:R-:W-:Y:S02]  /*18f0*/  FSEL R10, R10, -0.00019574658654164522886, !P0 ;  /* 0xb94d41530a0a7808 */ /* 0x000fe40004000000 */
[----:B------:R-:W-:-:S03]  /*1900*/  FSEL R13, -R14, -0.16666662693023681641, !P0 ;  /* 0xbe2aaaa80e0d7808 */ /* 0x000fc60004000100 */
[----:B------:R-:W-:Y:S01]  /*1910*/  FFMA R10, R9, R10, R0 ;  /* 0x0000000a090a7223 */ /* 0x000fe20000000000 */
[----:B------:R-:W-:-:S03]  /*1920*/  FSEL R0, R17, 1, P0 ;  /* 0x3f80000011007808 */ /* 0x000fc60000000000 */
[C---:B------:R-:W-:Y:S02]  /*1930*/  FFMA R10, R9.reuse, R10, R13 ;  /* 0x0000000a090a7223 */ /* 0x040fe4000000000d */
[----:B------:R-:W-:Y:S01]  /*1940*/  FFMA R9, R9, R0, RZ ;  /* 0x0000000009097223 */ /* 0x000fe200000000ff */
[----:B------:R-:W0:Y:S03]  /*1950*/  LDC.64 R12, c[0x0][0x388] ;  /* 0x0000e200ff0c7b82 */ /* 0x000e260000000a00 */
[----:B------:R-:W-:-:S04]  /*1960*/  FFMA R0, R9, R10, R0 ;  /* 0x0000000a09007223 */ /* 0x000fc80000000000 */
[----:B------:R-:W-:-:S04]  /*1970*/  @P1 FADD R0, RZ, -R0 ;  /* 0x80000000ff001221 */ /* 0x000fc80000000000 */
[CC--:B---3--:R-:W-:Y:S01]  /*1980*/  FMUL R10, R0.reuse, R2.reuse ;  /* 0x00000002000a7220 */ /* 0x0c8fe20000400000 */
[C---:B------:R-:W-:Y:S01]  /*1990*/  FMUL R4, R0.reuse, R3 ;  /* 0x0000000300047220 */ /* 0x040fe20000400000 */
[-C--:B----4-:R-:W-:Y:S01]  /*19a0*/  FMUL R14, R15, R19.reuse ;  /* 0x000000130f0e7220 */ /* 0x090fe20000400000 */
[----:B------:R-:W-:Y:S01]  /*19b0*/  FMUL R16, R11, R19 ;  /* 0x000000130b107220 */ /* 0x000fe20000400000 */
[C---:B------:R-:W-:Y:S01]  /*19c0*/  FFMA R10, R5.reuse, R3, R10 ;  /* 0x00000003050a7223 */ /* 0x040fe2000000000a */
[----:B------:R-:W-:Y:S01]  /*19d0*/  FFMA R4, R5, R2, -R4 ;  /* 0x0000000205047223 */ /* 0x000fe20000000804 */
[-C--:B------:R-:W-:Y:S01]  /*19e0*/  FFMA R3, R11, R18.reuse, R14 ;  /* 0x000000120b037223 */ /* 0x080fe2000000000e */
[C---:B------:R-:W-:Y:S01]  /*19f0*/  FFMA R9, R15.reuse, R18, -R16 ;  /* 0x000000120f097223 */ /* 0x040fe20000000810 */
[C---:B-----5:R-:W-:Y:S01]  /*1a00*/  FMUL R2, R0.reuse, R7 ;  /* 0x0000000700027220 */ /* 0x060fe20000400000 */
[-C--:B------:R-:W-:Y:S01]  /*1a10*/  FMUL R0, R0, R6.reuse ;  /* 0x0000000600007220 */ /* 0x080fe20000400000 */
[-C--:B--2---:R-:W-:Y:S01]  /*1a20*/  FMUL R14, R15, R23.reuse ;  /* 0x000000170f0e7220 */ /* 0x084fe20000400000 */
[----:B------:R-:W-:Y:S01]  /*1a30*/  FMUL R16, R11, R23 ;  /* 0x000000170b107220 */ /* 0x000fe20000400000 */
[C---:B------:R-:W-:Y:S01]  /*1a40*/  FFMA R2, R5.reuse, R6, -R2 ;  /* 0x0000000605027223 */ /* 0x040fe20000000802 */
[----:B------:R-:W-:Y:S01]  /*1a50*/  FFMA R0, R5, R7, R0 ;  /* 0x0000000705007223 */ /* 0x000fe20000000000 */
[-C--:B------:R-:W-:Y:S01]  /*1a60*/  FFMA R11, R11, R22.reuse, R14 ;  /* 0x000000160b0b7223 */ /* 0x080fe2000000000e */
[----:B------:R-:W-:Y:S01]  /*1a70*/  FFMA R15, R15, R22, -R16 ;  /* 0x000000160f0f7223 */ /* 0x000fe20000000810 */
[----:B------:R-:W-:Y:S01]  /*1a80*/  FADD R3, R4, R3 ;  /* 0x0000000304037221 */ /* 0x000fe20000000000 */
[----:B------:R-:W-:Y:S01]  /*1a90*/  FADD R10, R10, R9 ;  /* 0x000000090a0a7221 */ /* 0x000fe20000000000 */
[----:B------:R-:W-:Y:S01]  /*1aa0*/  FADD R2, R2, R11 ;  /* 0x0000000b02027221 */ /* 0x000fe20000000000 */
[----:B------:R-:W-:Y:S01]  /*1ab0*/  FADD R15, R0, R15 ;  /* 0x0000000f000f7221 */ /* 0x000fe20000000000 */
[----:B0-----:R-:W-:-:S04]  /*1ac0*/  IMAD.WIDE.U32 R8, R8, 0x8, R12 ;  /* 0x0000000808087825 */ /* 0x001fc800078e000c */
[----:B------:R-:W-:Y:S01]  /*1ad0*/  FFMA R2, R2, 0.10000000149011611938, -R3 ;  /* 0x3dcccccd02027823 */ /* 0x000fe20000000803 */
[----:B------:R-:W-:-:S03]  /*1ae0*/  FFMA R15, R15, 0.10000000149011611938, -R10 ;  /* 0x3dcccccd0f0f7823 */ /* 0x000fc6000000080a */
[----:B------:R-:W-:Y:S01]  /*1af0*/  FFMA R2, R2, UR4, R3 ;  /* 0x0000000402027c23 */ /* 0x000fe20008000003 */
[----:B------:R-:W-:-:S05]  /*1b00*/  FFMA R3, R15, UR4, R10 ;  /* 0x000000040f037c23 */ /* 0x000fca000800000a */
[----:B------:R-:W-:Y:S01]  /*1b10*/  STG.E.64 desc[UR6][R8.64], R2 ;  /* 0x0000000208007986 */ /* 0x000fe2000c101b06 */
[----:B------:R-:W-:Y:S05]  /*1b20*/  EXIT ;  /* 0x000000000000794d */ /* 0x000fea0003800000 */
        .weak           $__internal_0_$__cuda_sm20_sqrt_rn_f32_slowpath
        .type           $__internal_0_$__cuda_sm20_sqrt_rn_f32_slowpath,@function
        .size           $__internal_0_$__cuda_sm20_sqrt_rn_f32_slowpath,($__internal_1_$__cuda_sm3x_div_rn_noftz_f32_slowpath - $__internal_0_$__cuda_sm20_sqrt_rn_f32_slowpath)
$__internal_0_$__cuda_sm20_sqrt_rn_f32_slowpath:
[----:B------:R-:W-:-:S13]  /*1b30*/  LOP3.LUT P0, RZ, R0, 0x7fffffff, RZ, 0xc0, !PT ;  /* 0x7fffffff00ff7812 */ /* 0x000fda000780c0ff */
[----:B------:R-:W-:Y:S01]  /*1b40*/  @!P0 IMAD.MOV.U32 R4, RZ, RZ, R0 ;  /* 0x000000ffff048224 */ /* 0x000fe200078e0000 */
[----:B------:R-:W-:Y:S06]  /*1b50*/  @!P0 BRA `(.L_x_21) ;  /* 0x0000000000408947 */ /* 0x000fec0003800000 */
[----:B------:R-:W-:-:S13]  /*1b60*/  FSETP.GEU.FTZ.AND P0, PT, R0, RZ, PT ;  /* 0x000000ff0000720b */ /* 0x000fda0003f1e000 */
[----:B------:R-:W-:Y:S01]  /*1b70*/  @!P0 MOV R4, 0x7fffffff ;  /* 0x7fffffff00048802 */ /* 0x000fe20000000f00 */
[----:B------:R-:W-:Y:S06]  /*1b80*/  @!P0 BRA `(.L_x_21) ;  /* 0x0000000000348947 */ /* 0x000fec0003800000 */
[----:B------:R-:W-:-:S13]  /*1b90*/  FSETP.GTU.FTZ.AND P0, PT, |R0|, +INF , PT ;  /* 0x7f8000000000780b */ /* 0x000fda0003f1c200 */
[----:B------:R-:W-:Y:S01]  /*1ba0*/  @P0 FADD.FTZ R4, R0, 1 ;  /* 0x3f80000000040421 */ /* 0x000fe20000010000 */
[----:B------:R-:W-:Y:S06]  /*1bb0*/  @P0 BRA `(.L_x_21) ;  /* 0x0000000000280947 */ /* 0x000fec0003800000 */
[----:B------:R-:W-:-:S13]  /*1bc0*/  FSETP.NEU.FTZ.AND P0, PT, |R0|, +INF , PT ;  /* 0x7f8000000000780b */ /* 0x000fda0003f1d200 */
[----:B------:R-:W-:-:S04]  /*1bd0*/  @P0 FFMA R5, R0, 1.84467440737095516160e+19, RZ ;  /* 0x5f80000000050823 */ /* 0x000fc800000000ff */
[----:B------:R-:W0:Y:S02]  /*1be0*/  @P0 MUFU.RSQ R4, R5 ;  /* 0x0000000500040308 */ /* 0x000e240000001400 */
[----:B0-----:R-:W-:Y:S01]  /*1bf0*/  @P0 FMUL.FTZ R10, R5, R4 ;  /* 0x00000004050a0220 */ /* 0x001fe20000410000 */
[----:B------:R-:W-:Y:S01]  /*1c00*/  @P0 FMUL.FTZ R11, R4, 0.5 ;  /* 0x3f000000040b0820 */ /* 0x000fe20000410000 */
[----:B------:R-:W-:Y:S02]  /*1c10*/  @!P0 IMAD.MOV.U32 R4, RZ, RZ, R0 ;  /* 0x000000ffff048224 */ /* 0x000fe400078e0000 */
[----:B------:R-:W-:-:S04]  /*1c20*/  @P0 FADD.FTZ R9, -R10, -RZ ;  /* 0x800000ff0a090221 */ /* 0x000fc80000010100 */
[----:B------:R-:W-:-:S04]  /*1c30*/  @P0 FFMA R9, R10, R9, R5 ;  /* 0x000000090a090223 */ /* 0x000fc80000000005 */
[----:B------:R-:W-:-:S04]  /*1c40*/  @P0 FFMA R9, R9, R11, R10 ;  /* 0x0000000b09090223 */ /* 0x000fc8000000000a */
[----:B------:R-:W-:-:S07]  /*1c50*/  @P0 FMUL.FTZ R4, R9, 2.3283064365386962891e-10 ;  /* 0x2f80000009040820 */ /* 0x000fce0000410000 */
.L_x_21:
[----:B------:R-:W-:Y:S02]  /*1c60*/  HFMA2 R5, -RZ, RZ, 0, 0 ;  /* 0x00000000ff057431 */ /* 0x000fe400000001ff */
[----:B------:R-:W-:Y:S02]  /*1c70*/  IMAD.MOV.U32 R0, RZ, RZ, R4 ;  /* 0x000000ffff007224 */ /* 0x000fe400078e0004 */
[----:B------:R-:W-:-:S04]  /*1c80*/  IMAD.MOV.U32 R4, RZ, RZ, R12 ;  /* 0x000000ffff047224 */ /* 0x000fc800078e000c */
[----:B------:R-:W-:Y:S05]  /*1c90*/  RET.REL.NODEC R4 `(generateSpectrumKernel2) ;  /* 0xffffffe004d87950 */ /* 0x000fea0003c3ffff */
        .weak           $__internal_1_$__cuda_sm3x_div_rn_noftz_f32_slowpath
        .type           $__internal_1_$__cuda_sm3x_div_rn_noftz_f32_slowpath,@function
        .size           $__internal_1_$__cuda_sm3x_div_rn_noftz_f32_slowpath,(.L_x_73 - $__internal_1_$__cuda_sm3x_div_rn_noftz_f32_slowpath)
$__internal_1_$__cuda_sm3x_div_rn_noftz_f32_slowpath:
[----:B------:R-:W0:Y:S08]  /*1ca0*/  LDC R0, c[0x0][0x3ac] ;  /* 0x0000eb00ff007b82 */ /* 0x000e300000000800 */
[----:B------:R-:W1:Y:S01]  /*1cb0*/  LDC R10, c[0x0][0x3ac] ;  /* 0x0000eb00ff0a7b82 */ /* 0x000e620000000800 */
[----:B0-----:R-:W-:-:S04]  /*1cc0*/  SHF.R.U32.HI R5, RZ, 0x17, R0 ;  /* 0x00000017ff057819 */ /* 0x001fc80000011600 */
[----:B------:R-:W-:-:S05]  /*1cd0*/  LOP3.LUT R9, R5, 0xff, RZ, 0xc0, !PT ;  /* 0x000000ff05097812 */ /* 0x000fca00078ec0ff */
[----:B------:R-:W-:-:S05]  /*1ce0*/  VIADD R11, R9, 0xffffffff ;  /* 0xffffffff090b7836 */ /* 0x000fca0000000000 */
[----:B------:R-:W-:-:S13]  /*1cf0*/  ISETP.GT.U32.AND P0, PT, R11, 0xfd, PT ;  /* 0x000000fd0b00780c */ /* 0x000fda0003f04070 */
[----:B------:R-:W-:Y:S01]  /*1d00*/  @!P0 IMAD.MOV.U32 R12, RZ, RZ, RZ ;  /* 0x000000ffff0c8224 */ /* 0x000fe200078e00ff */
[----:B-1----:R-:W-:Y:S06]  /*1d10*/  @!P0 BRA `(.L_x_22) ;  /* 0x00000000003c8947 */ /* 0x002fec0003800000 */
[----:B------:R-:W-:-:S13]  /*1d20*/  FSETP.GTU.FTZ.AND P0, PT, |R0|, +INF , PT ;  /* 0x7f8000000000780b */ /* 0x000fda0003f1c200 */
[----:B------:R-:W-:Y:S05]  /*1d30*/  @P0 BRA `(.L_x_23) ;  /* 0x0000000400280947 */ /* 0x000fea0003800000 */
[----:B------:R-:W-:-:S05]  /*1d40*/  IMAD.MOV.U32 R5, RZ, RZ, 0x40c90fdb ;  /* 0x40c90fdbff057424 */ /* 0x000fca00078e00ff */
[----:B------:R-:W-:-:S13]  /*1d50*/  LOP3.LUT P0, RZ, R10, 0x7fffffff, R5, 0xc8, !PT ;  /* 0x7fffffff0aff7812 */ /* 0x000fda000780c805 */
[----:B------:R-:W-:Y:S05]  /*1d60*/  @!P0 BRA `(.L_x_24) ;  /* 0x0000000400148947 */ /* 0x000fea0003800000 */
[----:B------:R-:W-:Y:S02]  /*1d70*/  FSETP.NEU.FTZ.AND P0, PT, |R0|, +INF , PT ;  /* 0x7f8000000000780b */ /* 0x000fe40003f1d200 */
[----:B------:R-:W-:-:S04]  /*1d80*/  LOP3.LUT P1, RZ, R5, 0x7fffffff, RZ, 0xc0, !PT ;  /* 0x7fffffff05ff7812 */ /* 0x000fc8000782c0ff */
[----:B------:R-:W-:-:S13]  /*1d90*/  PLOP3.LUT P0, PT, P0, P1, PT, 0x2f, 0xf2 ;  /* 0x0000000000f2781c */ /* 0x000fda0000702577 */
[----:B------:R-:W-:Y:S05]  /*1da0*/  @P0 BRA `(.L_x_25) ;  /* 0x0000000000fc0947 */ /* 0x000fea0003800000 */
[----:B------:R-:W-:-:S13]  /*1db0*/  LOP3.LUT P0, RZ, R10, 0x7fffffff, RZ, 0xc0, !PT ;  /* 0x7fffffff0aff7812 */ /* 0x000fda000780c0ff */
[----:B------:R-:W-:Y:S05]  /*1dc0*/  @!P0 BRA `(.L_x_26) ;  /* 0x0000000000e88947 */ /* 0x000fea0003800000 */
[----:B------:R-:W-:Y:S01]  /*1dd0*/  ISETP.GE.AND P0, PT, R11, RZ, PT ;  /* 0x000000ff0b00720c */ /* 0x000fe20003f06270 */
[----:B------:R-:W-:-:S12]  /*1de0*/  HFMA2 R12, -RZ, RZ, 0, 0 ;  /* 0x00000000ff0c7431 */ /* 0x000fd800000001ff */
[----:B------:R-:W-:Y:S01]  /*1df0*/  @!P0 FFMA R10, R0, 1.84467440737095516160e+19, RZ ;  /* 0x5f800000000a8823 */ /* 0x000fe200000000ff */
[----:B------:R-:W-:-:S07]  /*1e00*/  @!P0 VIADD R12, R12, 0x40 ;  /* 0x000000400c0c8836 */ /* 0x000fce0000000000 */
.L_x_22:
[----:B------:R-:W-:Y:S01]  /*1e10*/  LEA R5, R9, 0xc0800000, 0x17 ;  /* 0xc080000009057811 */ /* 0x000fe200078eb8ff */
[----:B------:R-:W-:Y:S01]  /*1e20*/  UMOV UR4, 0x40c90fdb ;  /* 0x40c90fdb00047882 */ /* 0x000fe20000000000 */
[----:B------:R-:W-:Y:S01]  /*1e30*/  IADD3 R9, PT, PT, R12, 0x81, -R9 ;  /* 0x000000810c097810 */ /* 0x000fe20007ffe809 */
[----:B------:R-:W-:Y:S02]  /*1e40*/  UIADD3 UR4, UPT, UPT, UR4, -0x1000000, URZ ;  /* 0xff00000004047890 */ /* 0x000fe4000fffe0ff */
[----:B------:R-:W-:-:S04]  /*1e50*/  IMAD.IADD R10, R10, 0x1, -R5 ;  /* 0x000000010a0a7824 */ /* 0x000fc800078e0a05 */
[----:B------:R-:W0:Y:S01]  /*1e60*/  MUFU.RCP R0, R10 ;  /* 0x0000000a00007308 */ /* 0x000e220000001000 */
[----:B------:R-:W-:-:S04]  /*1e70*/  FADD.FTZ R5, -R10, -RZ ;  /* 0x800000ff0a057221 */ /* 0x000fc80000010100 */
[----:B0-----:R-:W-:-:S04]  /*1e80*/  FFMA R11, R0, R5, 1 ;  /* 0x3f800000000b7423 */ /* 0x001fc80000000005 */
[----:B------:R-:W-:-:S04]  /*1e90*/  FFMA R0, R0, R11, R0 ;  /* 0x0000000b00007223 */ /* 0x000fc80000000000 */
[----:B------:R-:W-:-:S04]  /*1ea0*/  FFMA R11, R0, UR4, RZ ;  /* 0x00000004000b7c23 */ /* 0x000fc800080000ff */
[----:B------:R-:W-:-:S04]  /*1eb0*/  FFMA R14, R5, R11, UR4 ;  /* 0x00000004050e7e23 */ /* 0x000fc8000800000b */
[----:B------:R-:W-:-:S04]  /*1ec0*/  FFMA R11, R0, R14, R11 ;  /* 0x0000000e000b7223 */ /* 0x000fc8000000000b */
[----:B------:R-:W-:-:S04]  /*1ed0*/  FFMA R14, R5, R11, UR4 ;  /* 0x00000004050e7e23 */ /* 0x000fc8000800000b */
[----:B------:R-:W-:-:S05]  /*1ee0*/  FFMA R5, R0, R14, R11 ;  /* 0x0000000e00057223 */ /* 0x000fca000000000b */
[----:B------:R-:W-:-:S04]  /*1ef0*/  SHF.R.U32.HI R10, RZ, 0x17, R5 ;  /* 0x00000017ff0a7819 */ /* 0x000fc80000011605 */
[----:B------:R-:W-:-:S05]  /*1f00*/  LOP3.LUT R10, R10, 0xff, RZ, 0xc0, !PT ;  /* 0x000000ff0a0a7812 */ /* 0x000fca00078ec0ff */
[----:B------:R-:W-:-:S05]  /*1f10*/  IMAD.IADD R12, R10, 0x1, R9 ;  /* 0x000000010a0c7824 */ /* 0x000fca00078e0209 */
[----:B------:R-:W-:-:S04]  /*1f20*/  IADD3 R10, PT, PT, R12, -0x1, RZ ;  /* 0xffffffff0c0a7810 */ /* 0x000fc80007ffe0ff */
[----:B------:R-:W-:-:S13]  /*1f30*/  ISETP.GE.U32.AND P0, PT, R10, 0xfe, PT ;  /* 0x000000fe0a00780c */ /* 0x000fda0003f06070 */
[----:B------:R-:W-:Y:S05]  /*1f40*/  @!P0 BRA `(.L_x_27) ;  /* 0x0000000000808947 */ /* 0x000fea0003800000 */
[----:B------:R-:W-:-:S13]  /*1f50*/  ISETP.GT.AND P0, PT, R12, 0xfe, PT ;  /* 0x000000fe0c00780c */ /* 0x000fda0003f04270 */
[----:B------:R-:W-:Y:S05]  /*1f60*/  @P0 BRA `(.L_x_28) ;  /* 0x00000000006c0947 */ /* 0x000fea0003800000 */
[----:B------:R-:W-:-:S13]  /*1f70*/  ISETP.GE.AND P0, PT, R12, 0x1, PT ;  /* 0x000000010c00780c */ /* 0x000fda0003f06270 */
[----:B------:R-:W-:Y:S05]  /*1f80*/  @P0 BRA `(.L_x_29) ;  /* 0x0000000000980947 */ /* 0x000fea0003800000 */
[----:B------:R-:W-:Y:S02]  /*1f90*/  ISETP.GE.AND P0, PT, R12, -0x18, PT ;  /* 0xffffffe80c00780c */ /* 0x000fe40003f06270 */
[----:B------:R-:W-:-:S11]  /*1fa0*/  LOP3.LUT R5, R5, 0x80000000, RZ, 0xc0, !PT ;  /* 0x8000000005057812 */ /* 0x000fd600078ec0ff */
[----:B------:R-:W-:Y:S05]  /*1fb0*/  @!P0 BRA `(.L_x_29) ;  /* 0x00000000008c8947 */ /* 0x000fea0003800000 */
[-CC-:B------:R-:W-:Y:S01]  /*1fc0*/  FFMA.RZ R9, R0, R14.reuse, R11.reuse ;  /* 0x0000000e00097223 */ /* 0x180fe2000000c00b */
[C---:B------:R-:W-:Y:S02]  /*1fd0*/  ISETP.NE.AND P2, PT, R12.reuse, RZ, PT ;  /* 0x000000ff0c00720c */ /* 0x040fe40003f45270 */
[----:B------:R-:W-:Y:S02]  /*1fe0*/  ISETP.NE.AND P1, PT, R12, RZ, PT ;  /* 0x000000ff0c00720c */ /* 0x000fe40003f25270 */
[----:B------:R-:W-:Y:S01]  /*1ff0*/  LOP3.LUT R10, R9, 0x7fffff, RZ, 0xc0, !PT ;  /* 0x007fffff090a7812 */ /* 0x000fe200078ec0ff */
[CCC-:B------:R-:W-:Y:S01]  /*2000*/  FFMA.RP R9, R0.reuse, R14.reuse, R11.reuse ;  /* 0x0000000e00097223 */ /* 0x1c0fe2000000800b */
[----:B------:R-:W-:Y:S01]  /*2010*/  FFMA.RM R0, R0, R14, R11 ;  /* 0x0000000e00007223 */ /* 0x000fe2000000400b */
[----:B------:R-:W-:Y:S01]  /*2020*/  VIADD R11, R12, 0x20 ;  /* 0x000000200c0b7836 */ /* 0x000fe20000000000 */
[----:B------:R-:W-:Y:S01]  /*2030*/  LOP3.LUT R10, R10, 0x800000, RZ, 0xfc, !PT ;  /* 0x008000000a0a7812 */ /* 0x000fe200078efcff */
[----:B------:R-:W-:-:S02]  /*2040*/  IMAD.MOV R12, RZ, RZ, -R12 ;  /* 0x000000ffff0c7224 */ /* 0x000fc400078e0a0c */
[----:B------:R-:W-:Y:S02]  /*2050*/  FSETP.NEU.FTZ.AND P0, PT, R9, R0, PT ;  /* 0x000000000900720b */ /* 0x000fe40003f1d000 */
[----:B------:R-:W-:Y:S02]  /*2060*/  SHF.L.U32 R11, R10, R11, RZ ;  /* 0x0000000b0a0b7219 */ /* 0x000fe400000006ff */
[----:B------:R-:W-:Y:S02]  /*2070*/  SEL R9, R12, RZ, P2 ;  /* 0x000000ff0c097207 */ /* 0x000fe40001000000 */
[----:B------:R-:W-:Y:S02]  /*2080*/  ISETP.NE.AND P1, PT, R11, RZ, P1 ;  /* 0x000000ff0b00720c */ /* 0x000fe40000f25270 */
[----:B------:R-:W-:Y:S02]  /*2090*/  SHF.R.U32.HI R9, RZ, R9, R10 ;  /* 0x00000009ff097219 */ /* 0x000fe4000001160a */
[----:B------:R-:W-:-:S02]  /*20a0*/  PLOP3.LUT P0, PT, P0, P1, PT, 0xf8, 0x8f ;  /* 0x00000000008f781c */ /* 0x000fc40000703f70 */
[----:B------:R-:W-:Y:S02]  /*20b0*/  SHF.R.U32.HI R11, RZ, 0x1, R9 ;  /* 0x00000001ff0b7819 */ /* 0x000fe40000011609 */
[----:B------:R-:W-:-:S04]  /*20c0*/  SEL R0, RZ, 0x1, !P0 ;  /* 0x00000001ff007807 */ /* 0x000fc80004000000 */
[----:B------:R-:W-:-:S04]  /*20d0*/  LOP3.LUT R0, R0, 0x1, R11, 0xf8, !PT ;  /* 0x0000000100007812 */ /* 0x000fc800078ef80b */
[----:B------:R-:W-:-:S05]  /*20e0*/  LOP3.LUT R0, R0, R9, RZ, 0xc0, !PT ;  /* 0x0000000900007212 */ /* 0x000fca00078ec0ff */
[----:B------:R-:W-:-:S05]  /*20f0*/  IMAD.IADD R0, R11, 0x1, R0 ;  /* 0x000000010b007824 */ /* 0x000fca00078e0200 */
[----:B------:R-:W-:Y:S01]  /*2100*/  LOP3.LUT R5, R0, R5, RZ, 0xfc, !PT ;  /* 0x0000000500057212 */ /* 0x000fe200078efcff */
[----:B------:R-:W-:Y:S06]  /*2110*/  BRA `(.L_x_29) ;  /* 0x0000000000347947 */ /* 0x000fec0003800000 */
.L_x_28:
[----:B------:R-:W-:-:S04]  /*2120*/  LOP3.LUT R5, R5, 0x80000000, RZ, 0xc0, !PT ;  /* 0x8000000005057812 */ /* 0x000fc800078ec0ff */
[----:B------:R-:W-:Y:S01]  /*2130*/  LOP3.LUT R5, R5, 0x7f800000, RZ, 0xfc, !PT ;  /* 0x7f80000005057812 */ /* 0x000fe200078efcff */
[----:B------:R-:W-:Y:S06]  /*2140*/  BRA `(.L_x_29) ;  /* 0x0000000000287947 */ /* 0x000fec0003800000 */
.L_x_27:
[----:B------:R-:W-:Y:S01]  /*2150*/  LEA R5, R9, R5, 0x17 ;  /* 0x0000000509057211 */ /* 0x000fe200078eb8ff */
[----:B------:R-:W-:Y:S06]  /*2160*/  BRA `(.L_x_29) ;  /* 0x0000000000207947 */ /* 0x000fec0003800000 */
.L_x_26:
[----:B------:R-:W-:-:S04]  /*2170*/  LOP3.LUT R5, R10, 0x80000000, R5, 0x48, !PT ;  /* 0x800000000a057812 */ /* 0x000fc800078e4805 */
[----:B------:R-:W-:Y:S01]  /*2180*/  LOP3.LUT R5, R5, 0x7f800000, RZ, 0xfc, !PT ;  /* 0x7f80000005057812 */ /* 0x000fe200078efcff */
[----:B------:R-:W-:Y:S06]  /*2190*/  BRA `(.L_x_29) ;  /* 0x0000000000147947 */ /* 0x000fec0003800000 */
.L_x_25:
[----:B------:R-:W-:Y:S01]  /*21a0*/  LOP3.LUT R5, R10, 0x80000000, R5, 0x48, !PT ;  /* 0x800000000a057812 */ /* 0x000fe200078e4805 */
[----:B------:R-:W-:Y:S06]  /*21b0*/  BRA `(.L_x_29) ;  /* 0x00000000000c7947 */ /* 0x000fec0003800000 */
.L_x_24:
[----:B------:R-:W0:Y:S01]  /*21c0*/  MUFU.RSQ R5, -QNAN ;  /* 0xffc0000000057908 */ /* 0x000e220000001400 */
[----:B------:R-:W-:Y:S05]  /*21d0*/  BRA `(.L_x_29) ;  /* 0x0000000000047947 */ /* 0x000fea0003800000 */
.L_x_23:
[----:B------:R-:W-:-:S07]  /*21e0*/  FADD.FTZ R5, R0, 6.2831854820251464844 ;  /* 0x40c90fdb00057421 */ /* 0x000fce0000010000 */
.L_x_29:
[----:B0-----:R-:W-:Y:S02]  /*21f0*/  IMAD.MOV.U32 R0, RZ, RZ, R5 ;  /* 0x000000ffff007224 */ /* 0x001fe400078e0005 */
[----:B------:R-:W-:-:S04]  /*2200*/  IMAD.MOV.U32 R5, RZ, RZ, 0x0 ;  /* 0x00000000ff057424 */ /* 0x000fc800078e00ff */
[----:B------:R-:W-:Y:S05]  /*2210*/  RET.REL.NODEC R4 `(generateSpectrumKernel2) ;  /* 0xffffffdc04787950 */ /* 0x000fea0003c3ffff */
.L_x_30:
        /* <DEDUP_REMOVED lines=14> */
.L_x_73:


//--------------------- .text.generateSpectrumKernel --------------------------
	.section	.text.generateSpectrumKernel,"ax",@progbits
	.align	128
        .global         generateSpectrumKernel
        .type           generateSpectrumKernel,@function
        .size           generateSpectrumKernel,(.L_x_75 - generateSpectrumKernel)
        .other          generateSpectrumKernel,@"STO_CUDA_ENTRY STV_DEFAULT"
generateSpectrumKernel:
.text.generateSpectrumKernel:
        /* <DEDUP_REMOVED lines=29> */
[----:B------:R-:W-:Y:S05]  /*01d0*/  CALL.REL.NOINC `($__internal_3_$__cuda_sm3x_div_rn_noftz_f32_slowpath) ;  /* 0x0000001800c07944 */ /* 0x000fea0003c00000 */
.L_x_31:
        /* <DEDUP_REMOVED lines=21> */
[----:B------:R-:W-:Y:S05]  /*0330*/  CALL.REL.NOINC `($__internal_2_$__cuda_sm20_sqrt_rn_f32_slowpath) ;  /* 0x00000018000c7944 */ /* 0x000fea0003c00000 */
[----:B------:R-:W-:Y:S05]  /*0340*/  BRA `(.L_x_34) ;  /* 0x0000000000107947 */ /* 0x000fea0003800000 */
.L_x_33:
[----:B------:R-:W-:Y:S01]  /*0350*/  FMUL.FTZ R0, R5, R4 ;  /* 0x0000000405007220 */ /* 0x000fe20000410000 */
[----:B------:R-:W-:-:S03]  /*0360*/  FMUL.FTZ R4, R4, 0.5 ;  /* 0x3f00000004047820 */ /* 0x000fc60000410000 */
[----:B------:R-:W-:-:S04]  /*0370*/  FFMA R5, -R0, R0, R5 ;  /* 0x0000000000057223 */ /* 0x000fc80000000105 */
[----:B------:R-:W-:-:S07]  /*0380*/  FFMA R0, R5, R4, R0 ;  /* 0x0000000405007223 */ /* 0x000fce0000000000 */
.L_x_34:
[----:B------:R-:W-:Y:S05]  /*0390*/  BSYNC.RECONVERGENT B0 ;  /* 0x0000000000007941 */ /* 0x000fea0003800200 */
.L_x_32:
[----:B------:R-:W-:Y:S01]  /*03a0*/  FMUL R0, R0, 9.8100004196166992188 ;  /* 0x411cf5c300007820 */ /* 0x000fe20000400000 */
[----:B------:R-:W-:Y:S03]  /*03b0*/  BSSY.RECONVERGENT B0, `(.L_x_35) ;  /* 0x000000d000007945 */ /* 0x000fe60003800200 */
[----:B------:R0:W1:Y:S01]  /*03c0*/  MUFU.RSQ R9, R0 ;  /* 0x0000000000097308 */ /* 0x0000620000001400 */
[----:B------:R-:W-:-:S04]  /*03d0*/  IADD3 R4, PT, PT, R0, -0xd000000, RZ ;  /* 0xf300000000047810 */ /* 0x000fc80007ffe0ff */
[----:B------:R-:W-:-:S13]  /*03e0*/  ISETP.GT.U32.AND P0, PT, R4, 0x727fffff, PT ;  /* 0x727fffff0400780c */ /* 0x000fda0003f04070 */
[----:B01----:R-:W-:Y:S05]  /*03f0*/  @!P0 BRA `(.L_x_36) ;  /* 0x0000000000108947 */ /* 0x003fea0003800000 */
[----:B------:R-:W-:-:S07]  /*0400*/  MOV R12, 0x420 ;  /* 0x00000420000c7802 */ /* 0x000fce0000000f00 */
[----:B------:R-:W-:Y:S05]  /*0410*/  CALL.REL.NOINC `($__internal_2_$__cuda_sm20_sqrt_rn_f32_slowpath) ;  /* 0x0000001400d47944 */ /* 0x000fea0003c00000 */
[----:B------:R-:W-:Y:S01]  /*0420*/  IMAD.MOV.U32 R5, RZ, RZ, R0 ;  /* 0x000000ffff057224 */ /* 0x000fe200078e0000 */
[----:B------:R-:W-:Y:S06]  /*0430*/  BRA `(.L_x_37) ;  /* 0x0000000000107947 */ /* 0x000fec0003800000 */
.L_x_36:
[----:B------:R-:W-:Y:S01]  /*0440*/  FMUL.FTZ R5, R0, R9 ;  /* 0x0000000900057220 */ /* 0x000fe20000410000 */
[----:B------:R-:W-:-:S03]  /*0450*/  FMUL.FTZ R4, R9, 0.5 ;  /* 0x3f00000009047820 */ /* 0x000fc60000410000 */
[----:B------:R-:W-:-:S04]  /*0460*/  FFMA R0, -R5, R5, R0 ;  /* 0x0000000505007223 */ /* 0x000fc80000000100 */
[----:B------:R-:W-:-:S07]  /*0470*/  FFMA R5, R0, R4, R5 ;  /* 0x0000000400057223 */ /* 0x000fce0000000005 */
.L_x_37:
[----:B------:R-:W-:Y:S05]  /*0480*/  BSYNC.RECONVERGENT B0 ;  /* 0x0000000000007941 */ /* 0x000fea0003800200 */
.L_x_35:
        /* <DEDUP_REMOVED lines=30> */
.L_x_40:
        /* <DEDUP_REMOVED lines=39> */
[----:B------:R-:W-:-:S05]  /*08e0*/  IMAD.MOV R2, RZ, RZ, -R0 ;  /* 0x000000ffff027224 */ /* 0x000fca00078e0a00 */
[----:B------:R-:W-:Y:S01]  /*08f0*/  @!P0 MOV R0, R2 ;  /* 0x0000000200008202 */ /* 0x000fe20000000f00 */
[----:B0-----:R-:W-:-:S10]  /*0900*/  DMUL R10, R12, UR4 ;  /* 0x000000040c0a7c28 */ /* 0x001fd40008000000 */
[----:B------:R-:W0:Y:S02]  /*0910*/  F2F.F32.F64 R10, R10 ;  /* 0x0000000a000a7310 */ /* 0x000e240000301000 */
[----:B0-----:R-:W-:-:S07]  /*0920*/  FSEL R2, -R10, R10, !P1 ;  /* 0x0000000a0a027208 */ /* 0x001fce0004800100 */
.L_x_39:
[----:B------:R-:W-:Y:S05]  /*0930*/  BSYNC.RECONVERGENT B0 ;  /* 0x0000000000007941 */ /* 0x000fea0003800200 */
.L_x_38:
[----:B------:R-:W-:Y:S02]  /*0940*/  IMAD.MOV.U32 R10, RZ, RZ, 0x37cbac00 ;  /* 0x37cbac00ff0a7424 */ /* 0x000fe400078e00ff */
[----:B------:R-:W-:Y:S01]  /*0950*/  FMUL R3, R2, R2 ;  /* 0x0000000202037220 */ /* 0x000fe20000400000 */
[----:B------:R-:W-:Y:S01]  /*0960*/  HFMA2 R16, -RZ, RZ, 1.541015625, -0.052001953125 ;  /* 0x3e2aaaa8ff107431 */ /* 0x000fe200000001ff */
[C---:B------:R-:W-:Y:S01]  /*0970*/  LOP3.LUT R11, R0.reuse, 0x1, RZ, 0xc0, !PT ;  /* 0x00000001000b7812 */ /* 0x040fe200078ec0ff */
[----:B------:R-:W-:Y:S02]  /*0980*/  IMAD.MOV.U32 R12, RZ, RZ, 0x3c0885e4 ;  /* 0x3c0885e4ff0c7424 */ /* 0x000fe400078e00ff */
[----:B------:R-:W-:Y:S01]  /*0990*/  FFMA R4, R3, R10, -0.0013887860113754868507 ;  /* 0xbab607ed03047423 */ /* 0x000fe2000000000a */
[----:B------:R-:W-:Y:S01]  /*09a0*/  VIADD R0, R0, 0x1 ;  /* 0x0000000100007836 */ /* 0x000fe20000000000 */
[----:B------:R-:W-:Y:S01]  /*09b0*/  ISETP.NE.U32.AND P0, PT, R11, 0x1, PT ;  /* 0x000000010b00780c */ /* 0x000fe20003f05070 */
[----:B------:R-:W-:Y:S03]  /*09c0*/  BSSY.RECONVERGENT B0, `(.L_x_41) ;  /* 0x0000044000007945 */ /* 0x000fe60003800200 */
[----:B------:R-:W-:-:S02]  /*09d0*/  FSEL R4, R4, -0.00019574658654164522886, P0 ;  /* 0xb94d415304047808 */ /* 0x000fc40000000000 */
[----:B------:R-:W-:Y:S02]  /*09e0*/  FSEL R14, R12, 0.041666727513074874878, !P0 ;  /* 0x3d2aaabb0c0e7808 */ /* 0x000fe40004000000 */
[----:B------:R-:W-:Y:S02]  /*09f0*/  LOP3.LUT P1, RZ, R0, 0x2, RZ, 0xc0, !PT ;  /* 0x0000000200ff7812 */ /* 0x000fe4000782c0ff */
[----:B------:R-:W-:Y:S01]  /*0a00*/  FSEL R0, R2, 1, !P0 ;  /* 0x3f80000002007808 */ /* 0x000fe20004000000 */
[----:B------:R-:W-:Y:S01]  /*0a10*/  FFMA R4, R3, R4, R14 ;  /* 0x0000000403047223 */ /* 0x000fe2000000000e */
[----:B------:R-:W-:Y:S02]  /*0a20*/  FSEL R13, -R16, -0.4999999701976776123, !P0 ;  /* 0xbeffffff100d7808 */ /* 0x000fe40004000100 */
        /* <DEDUP_REMOVED lines=11> */
[----:B------:R-:W-:Y:S01]  /*0ae0*/  MOV R0, R1 ;  /* 0x0000000100007202 */ /* 0x000fe20000000f00 */
[----:B------:R-:W-:Y:S01]  /*0af0*/  IMAD.MOV.U32 R14, RZ, RZ, RZ ;  /* 0x000000ffff0e7224 */ /* 0x000fe200078e00ff */
[----:B------:R-:W0:Y:S02]  /*0b00*/  LDCU.64 UR8, c[0x4][URZ] ;  /* 0x01000000ff0877ac */ /* 0x000e240008000a00 */
[----:B------:R-:W-:Y:S01]  /*0b10*/  LOP3.LUT R15, R2, 0x80000000, RZ, 0xfc, !PT ;  /* 0x80000000020f7812 */ /* 0x000fe200078efcff */
[----:B------:R-:W-:Y:S01]  /*0b20*/  UMOV UR5, URZ ;  /* 0x000000ff00057c82 */ /* 0x000fe20008000000 */
[----:B------:R-:W-:-:S05]  /*0b30*/  UMOV UR4, URZ ;  /* 0x000000ff00047c82 */ /* 0x000fca0008000000 */
.L_x_43:
        /* <DEDUP_REMOVED lines=16> */
[----:B------:R-:W-:Y:S02]  /*0c40*/  LOP3.LUT P0, RZ, R4, 0x1f, RZ, 0xc0, !PT ;  /* 0x0000001f04ff7812 */ /* 0x000fe4000780c0ff */
[----:B------:R-:W-:-:S04]  /*0c50*/  IADD3 R0, PT, PT, R0, -0x80, RZ ;  /* 0xffffff8000007810 */ /* 0x000fc80007ffe0ff */
        /* <DEDUP_REMOVED lines=26> */
.L_x_42:
[----:B------:R-:W-:Y:S05]  /*0e00*/  BSYNC.RECONVERGENT B0 ;  /* 0x0000000000007941 */ /* 0x000fea0003800200 */
.L_x_41:
        /* <DEDUP_REMOVED lines=29> */
[----:B------:R-:W-:Y:S01]  /*0fe0*/  @!P0 MOV R4, RZ ;  /* 0x000000ff00048202 */ /* 0x000fe20000000f00 */
        /* <DEDUP_REMOVED lines=8> */
.L_x_46:
        /* <DEDUP_REMOVED lines=29> */
[C---:B------:R-:W-:Y:S02]  /*1240*/  SHF.L.W.U32.HI R4, R3.reuse, 0x2, R0 ;  /* 0x0000000203047819 */ /* 0x040fe40000010e00 */
[----:B------:R-:W-:Y:S02]  /*1250*/  SHF.L.U32 R3, R3, 0x2, RZ ;  /* 0x0000000203037819 */ /* 0x000fe400000006ff */
        /* <DEDUP_REMOVED lines=13> */
.L_x_45:
[----:B------:R-:W-:Y:S05]  /*1330*/  BSYNC.RECONVERGENT B0 ;  /* 0x0000000000007941 */ /* 0x000fea0003800200 */
.L_x_44:
[----:B------:R-:W-:Y:S01]  /*1340*/  LOP3.LUT R2, R4, 0x1, RZ, 0xc0, !PT ;  /* 0x0000000104027812 */ /* 0x000fe200078ec0ff */
[----:B------:R-:W-:Y:S01]  /*1350*/  FMUL R3, R0, R0 ;  /* 0x0000000000037220 */ /* 0x000fe20000400000 */
[----:B------:R-:W-:Y:S01]  /*1360*/  VIADD R4, R4, 0x1 ;  /* 0x0000000104047836 */ /* 0x000fe20000000000 */
[----:B------:R-:W-:Y:S01]  /*1370*/  BSSY.RECONVERGENT B0, `(.L_x_47) ;  /* 0x0000046000007945 */ /* 0x000fe20003800200 */
[----:B------:R-:W-:Y:S01]  /*1380*/  ISETP.NE.U32.AND P0, PT, R2, 0x1, PT ;  /* 0x000000010200780c */ /* 0x000fe20003f05070 */
[----:B------:R-:W-:Y:S02]  /*1390*/  FFMA R2, R3, R10, -0.0013887860113754868507 ;  /* 0xbab607ed03027423 */ /* 0x000fe4000000000a */
        /* <DEDUP_REMOVED lines=23> */
.L_x_49:
        /* <DEDUP_REMOVED lines=44> */
.L_x_48:
[----:B------:R-:W-:Y:S05]  /*17d0*/  BSYNC.RECONVERGENT B0 ;  /* 0x0000000000007941 */ /* 0x000fea0003800200 */
.L_x_47:
        /* <DEDUP_REMOVED lines=22> */
[----:B------:R-:W-:-:S04]  /*1940*/  FFMA R9, R9, R0, RZ ;  /* 0x0000000009097223 */ /* 0x000fc800000000ff */
[----:B------:R-:W-:-:S04]  /*1950*/  FFMA R9, R9, R10, R0 ;  /* 0x0000000a09097223 */ /* 0x000fc80000000000 */
[----:B------:R-:W-:-:S04]  /*1960*/  @P1 FADD R9, RZ, -R9 ;  /* 0x80000009ff091221 */ /* 0x000fc80000000000 */
[C---:B---3--:R-:W-:Y:S01]  /*1970*/  FMUL R0, R9.reuse, R3 ;  /* 0x0000000309007220 */ /* 0x048fe20000400000 */
[-C--:B------:R-:W-:Y:S01]  /*1980*/  FMUL R4, R9, R2.reuse ;  /* 0x0000000209047220 */ /* 0x080fe20000400000 */
[-C--:B----4-:R-:W-:Y:S01]  /*1990*/  FMUL R10, R15, R19.reuse ;  /* 0x000000130f0a7220 */ /* 0x090fe20000400000 */
[----:B------:R-:W-:Y:S01]  /*19a0*/  FMUL R12, R11, R19 ;  /* 0x000000130b0c7220 */ /* 0x000fe20000400000 */
[C---:B------:R-:W-:Y:S01]  /*19b0*/  FFMA R0, R5.reuse, R2, -R0 ;  /* 0x0000000205007223 */ /* 0x040fe20000000800 */
[----:B------:R-:W-:Y:S01]  /*19c0*/  FFMA R4, R5, R3, R4 ;  /* 0x0000000305047223 */ /* 0x000fe20000000004 */
[-C--:B------:R-:W-:Y:S01]  /*19d0*/  FFMA R13, R11, R18.reuse, R10 ;  /* 0x000000120b0d7223 */ /* 0x080fe2000000000a */
[----:B------:R-:W-:Y:S01]  /*19e0*/  FFMA R17, R15, R18, -R12 ;  /* 0x000000120f117223 */ /* 0x000fe2000000080c */
[----:B------:R-:W0:Y:S01]  /*19f0*/  LDC.64 R2, c[0x0][0x388] ;  /* 0x0000e200ff027b82 */ /* 0x000e220000000a00 */
[C---:B-----5:R-:W-:Y:S01]  /*1a00*/  FMUL R10, R9.reuse, R23 ;  /* 0x00000017090a7220 */ /* 0x060fe20000400000 */
[-C--:B------:R-:W-:Y:S01]  /*1a10*/  FMUL R12, R9, R22.reuse ;  /* 0x00000016090c7220 */ /* 0x080fe20000400000 */
[-C--:B--2---:R-:W-:Y:S01]  /*1a20*/  FMUL R16, R11, R7.reuse ;  /* 0x000000070b107220 */ /* 0x084fe20000400000 */
[----:B------:R-:W-:Y:S01]  /*1a30*/  FMUL R14, R15, R7 ;  /* 0x000000070f0e7220 */ /* 0x000fe20000400000 */
[C---:B------:R-:W-:Y:S01]  /*1a40*/  FFMA R10, R5.reuse, R22, -R10 ;  /* 0x00000016050a7223 */ /* 0x040fe2000000080a */
[----:B------:R-:W-:Y:S01]  /*1a50*/  FFMA R12, R5, R23, R12 ;  /* 0x00000017050c7223 */ /* 0x000fe2000000000c */
[-C--:B------:R-:W-:Y:S01]  /*1a60*/  FFMA R15, R15, R6.reuse, -R16 ;  /* 0x000000060f0f7223 */ /* 0x080fe20000000810 */
[----:B------:R-:W-:Y:S01]  /*1a70*/  FFMA R11, R11, R6, R14 ;  /* 0x000000060b0b7223 */ /* 0x000fe2000000000e */
[----:B------:R-:W-:Y:S01]  /*1a80*/  FADD R4, R4, R17 ;  /* 0x0000001104047221 */ /* 0x000fe20000000000 */
[----:B------:R-:W-:Y:S01]  /*1a90*/  FADD R0, R0, R13 ;  /* 0x0000000d00007221 */ /* 0x000fe20000000000 */
[----:B------:R-:W-:Y:S01]  /*1aa0*/  FADD R15, R12, R15 ;  /* 0x0000000f0c0f7221 */ /* 0x000fe20000000000 */
[----:B------:R-:W-:-:S03]  /*1ab0*/  FADD R11, R10, R11 ;  /* 0x0000000b0a0b7221 */ /* 0x000fc60000000000 */
[C---:B------:R-:W-:Y:S01]  /*1ac0*/  FMUL R5, R4.reuse, R15 ;  /* 0x0000000f04057220 */ /* 0x040fe20000400000 */
[----:B------:R-:W-:-:S03]  /*1ad0*/  FMUL R6, R4, R11 ;  /* 0x0000000b04067220 */ /* 0x000fc60000400000 */
[C---:B------:R-:W-:Y:S01]  /*1ae0*/  FFMA R5, R0.reuse, R11, -R5 ;  /* 0x0000000b00057223 */ /* 0x040fe20000000805 */
[----:B------:R-:W-:-:S03]  /*1af0*/  FFMA R15, R0, R15, R6 ;  /* 0x0000000f000f7223 */ /* 0x000fc60000000006 */
[----:B------:R-:W-:Y:S01]  /*1b00*/  FADD R5, -R0, R5 ;  /* 0x0000000500057221 */ /* 0x000fe20000000100 */
[----:B------:R-:W-:Y:S01]  /*1b10*/  FADD R7, -R4, R15 ;  /* 0x0000000f04077221 */ /* 0x000fe20000000100 */
[----:B0-----:R-:W-:-:S04]  /*1b20*/  IMAD.WIDE.U32 R2, R8, 0x8, R2 ;  /* 0x0000000808027825 */ /* 0x001fc800078e0002 */
[----:B------:R-:W-:Y:S01]  /*1b30*/  FFMA R6, R5, UR4, R0 ;  /* 0x0000000405067c23 */ /* 0x000fe20008000000 */
[----:B------:R-:W-:-:S05]  /*1b40*/  FFMA R7, R7, UR4, R4 ;  /* 0x0000000407077c23 */ /* 0x000fca0008000004 */
[----:B------:R-:W-:Y:S01]  /*1b50*/  STG.E.64 desc[UR6][R2.64], R6 ;  /* 0x0000000602007986 */ /* 0x000fe2000c101b06 */
[----:B------:R-:W-:Y:S05]  /*1b60*/  EXIT ;  /* 0x000000000000794d */ /* 0x000fea0003800000 */
        .weak           $__internal_2_$__cuda_sm20_sqrt_rn_f32_slowpath
        .type           $__internal_2_$__cuda_sm20_sqrt_rn_f32_slowpath,@function
        .size           $__internal_2_$__cuda_sm20_sqrt_rn_f32_slowpath,($__internal_3_$__cuda_sm3x_div_rn_noftz_f32_slowpath - $__internal_2_$__cuda_sm20_sqrt_rn_f32_slowpath)
$__internal_2_$__cuda_sm20_sqrt_rn_f32_slowpath:
        /* <DEDUP_REMOVED lines=19> */
.L_x_50:
[----:B------:R-:W-:Y:S02]  /*1ca0*/  HFMA2 R5, -RZ, RZ, 0, 0 ;  /* 0x00000000ff057431 */ /* 0x000fe400000001ff */
[----:B------:R-:W-:Y:S02]  /*1cb0*/  IMAD.MOV.U32 R0, RZ, RZ, R4 ;  /* 0x000000ffff007224 */ /* 0x000fe400078e0004 */
[----:B------:R-:W-:-:S04]  /*1cc0*/  IMAD.MOV.U32 R4, RZ, RZ, R12 ;  /* 0x000000ffff047224 */ /* 0x000fc800078e000c */
[----:B------:R-:W-:Y:S05]  /*1cd0*/  RET.REL.NODEC R4 `(generateSpectrumKernel) ;  /* 0xffffffe004c87950 */ /* 0x000fea0003c3ffff */
        .weak           $__internal_3_$__cuda_sm3x_div_rn_noftz_f32_slowpath
        .type           $__internal_3_$__cuda_sm3x_div_rn_noftz_f32_slowpath,@function
        .size           $__internal_3_$__cuda_sm3x_div_rn_noftz_f32_slowpath,(.L_x_75 - $__internal_3_$__cuda_sm3x_div_rn_noftz_f32_slowpath)
$__internal_3_$__cuda_sm3x_div_rn_noftz_f32_slowpath:
        /* <DEDUP_REMOVED lines=23> */
.L_x_51:
        /* <DEDUP_REMOVED lines=49> */
.L_x_57:
[----:B------:R-:W-:-:S04]  /*2160*/  LOP3.LUT R5, R5, 0x80000000, RZ, 0xc0, !PT ;  /* 0x8000000005057812 */ /* 0x000fc800078ec0ff */
[----:B------:R-:W-:Y:S01]  /*2170*/  LOP3.LUT R5, R5, 0x7f800000, RZ, 0xfc, !PT ;  /* 0x7f80000005057812 */ /* 0x000fe200078efcff */
[----:B------:R-:W-:Y:S06]  /*2180*/  BRA `(.L_x_58) ;  /* 0x0000000000287947 */ /* 0x000fec0003800000 */
.L_x_56:
[----:B------:R-:W-:Y:S01]  /*2190*/  LEA R5, R9, R5, 0x17 ;  /* 0x0000000509057211 */ /* 0x000fe200078eb8ff */
[----:B------:R-:W-:Y:S06]  /*21a0*/  BRA `(.L_x_58) ;  /* 0x0000000000207947 */ /* 0x000fec0003800000 */
.L_x_55:
[----:B------:R-:W-:-:S04]  /*21b0*/  LOP3.LUT R5, R10, 0x80000000, R5, 0x48, !PT ;  /* 0x800000000a057812 */ /* 0x000fc800078e4805 */
[----:B------:R-:W-:Y:S01]  /*21c0*/  LOP3.LUT R5, R5, 0x7f800000, RZ, 0xfc, !PT ;  /* 0x7f80000005057812 */ /* 0x000fe200078efcff */
[----:B------:R-:W-:Y:S06]  /*21d0*/  BRA `(.L_x_58) ;  /* 0x0000000000147947 */ /* 0x000fec0003800000 */
.L_x_54:
[----:B------:R-:W-:Y:S01]  /*21e0*/  LOP3.LUT R5, R10, 0x80000000, R5, 0x48, !PT ;  /* 0x800000000a057812 */ /* 0x000fe200078e4805 */
[----:B------:R-:W-:Y:S06]  /*21f0*/  BRA `(.L_x_58) ;  /* 0x00000000000c7947 */ /* 0x000fec0003800000 */
.L_x_53:
[----:B------:R-:W0:Y:S01]  /*2200*/  MUFU.RSQ R5, -QNAN ;  /* 0xffc0000000057908 */ /* 0x000e220000001400 */
[----:B------:R-:W-:Y:S05]  /*2210*/  BRA `(.L_x_58) ;  /* 0x0000000000047947 */ /* 0x000fea0003800000 */
.L_x_52:
[----:B------:R-:W-:-:S07]  /*2220*/  FADD.FTZ R5, R0, 6.2831854820251464844 ;  /* 0x40c90fdb00057421 */ /* 0x000fce0000010000 */
.L_x_58:
[----:B0-----:R-:W-:Y:S02]  /*2230*/  IMAD.MOV.U32 R0, RZ, RZ, R5 ;  /* 0x000000ffff007224 */ /* 0x001fe400078e0005 */
[----:B------:R-:W-:-:S04]  /*2240*/  IMAD.MOV.U32 R5, RZ, RZ, 0x0 ;  /* 0x00000000ff057424 */ /* 0x000fc800078e00ff */
[----:B------:R-:W-:Y:S05]  /*2250*/  RET.REL.NODEC R4 `(generateSpectrumKernel) ;  /* 0xffffffdc04687950 */ /* 0x000fea0003c3ffff */
.L_x_59:
        /* <DEDUP_REMOVED lines=10> */
.L_x_75:


//--------------------- .text.buildFrequencyDataKernel2 --------------------------
	.section	.text.buildFrequencyDataKernel2,"ax",@progbits
	.align	128
        .global         buildFrequencyDataKernel2
        .type           buildFrequencyDataKernel2,@function
        .size           buildFrequencyDataKernel2,(.L_x_76 - buildFrequencyDataKernel2)
        .other          buildFrequencyDataKernel2,@"STO_CUDA_ENTRY STV_DEFAULT"
buildFrequencyDataKernel2:
.text.buildFrequencyDataKernel2:
[----:B------:R-:W-:Y:S01]  /*0000*/  LDC R1, c[0x0][0x37c] ;  /* 0x0000df00ff017b82 */ /* 0x000fe20000000800 */
[----:B------:R-:W0:Y:S01]  /*0010*/  LDCU.64 UR6, c[0x0][0x398] ;  /* 0x00007300ff0677ac */ /* 0x000e220008000a00 */
[----:B------:R-:W1:Y:S06]  /*0020*/  S2R R4, SR_TID.Y ;  /* 0x0000000000047919 */ /* 0x000e6c0000002200 */
[----:B------:R-:W2:Y:S01]  /*0030*/  LDC R6, c[0x0][0x360] ;  /* 0x0000d800ff067b82 */ /* 0x000ea20000000800 */
[----:B------:R-:W2:Y:S07]  /*0040*/  S2R R7, SR_TID.X ;  /* 0x0000000000077919 */ /* 0x000eae0000002100 */
[----:B------:R-:W1:Y:S01]  /*0050*/  S2UR UR4, SR_CTAID.Y ;  /* 0x00000000000479c3 */ /* 0x000e620000002600 */
[----:B0-----:R-:W0:Y:S07]  /*0060*/  I2F.U32.RP R0, UR6 ;  /* 0x0000000600007d06 */ /* 0x001e2e0008209000 */
[----:B------:R-:W1:Y:S08]  /*0070*/  LDC R5, c[0x0][0x364] ;  /* 0x0000d900ff057b82 */ /* 0x000e700000000800 */
[----:B------:R-:W2:Y:S01]  /*0080*/  S2UR UR5, SR_CTAID.X ;  /* 0x00000000000579c3 */ /* 0x000ea20000002500 */
[----:B0-----:R-:W0:Y:S01]  /*0090*/  MUFU.RCP R0, R0 ;  /* 0x0000000000007308 */ /* 0x001e220000001000 */
[----:B-1----:R-:W-:Y:S01]  /*00a0*/  IMAD R5, R5, UR4, R4 ;  /* 0x0000000405057c24 */ /* 0x002fe2000f8e0204 */
[----:B------:R-:W-:Y:S01]  /*00b0*/  USHF.R.U32.HI UR4, URZ, 0x1, UR6 ;  /* 0x00000001ff047899 */ /* 0x000fe20008011606 */
[----:B0-----:R-:W-:-:S05]  /*00c0*/  IADD3 R2, PT, PT, R0, 0xffffffe, RZ ;  /* 0x0ffffffe00027810 */ /* 0x001fca0007ffe0ff */
[----:B------:R-:W-:Y:S01]  /*00d0*/  VIADD R4, R5, UR4 ;  /* 0x0000000405047c36 */ /* 0x000fe20008000000 */
[----:B------:R0:W1:Y:S02]  /*00e0*/  F2I.FTZ.U32.TRUNC.NTZ R3, R2 ;  /* 0x0000000200037305 */ /* 0x000064000021f000 */
[----:B0-----:R-:W-:Y:S01]  /*00f0*/  HFMA2 R2, -RZ, RZ, 0, 0 ;  /* 0x00000000ff027431 */ /* 0x001fe200000001ff */
[----:B-1----:R-:W-:-:S05]  /*0100*/  IADD3 R9, PT, PT, RZ, -R3, RZ ;  /* 0x80000003ff097210 */ /* 0x002fca0007ffe0ff */
[----:B------:R-:W-:-:S04]  /*0110*/  IMAD R9, R9, UR6, RZ ;  /* 0x0000000609097c24 */ /* 0x000fc8000f8e02ff */
[----:B------:R-:W-:-:S04]  /*0120*/  IMAD.HI.U32 R3, R3, R9, R2 ;  /* 0x0000000903037227 */ /* 0x000fc800078e0002 */
[----:B--2---:R-:W-:Y:S02]  /*0130*/  IMAD R2, R6, UR5, R7 ;  /* 0x0000000506027c24 */ /* 0x004fe4000f8e0207 */
[----:B------:R-:W-:-:S05]  /*0140*/  IMAD.HI.U32 R0, R3, R4, RZ ;  /* 0x0000000403007227 */ /* 0x000fca00078e00ff */
[----:B------:R-:W-:Y:S02]  /*0150*/  IADD3 R7, PT, PT, -R0, RZ, RZ ;  /* 0x000000ff00077210 */ /* 0x000fe40007ffe1ff */
[----:B------:R-:W-:Y:S01]  /*0160*/  IADD3 R0, PT, PT, R2, UR4, RZ ;  /* 0x0000000402007c10 */ /* 0x000fe2000fffe0ff */
[----:B------:R-:W0:Y:S02]  /*0170*/  LDCU UR4, c[0x0][0x3a0] ;  /* 0x00007400ff0477ac */ /* 0x000e240008000800 */
[----:B------:R-:W-:Y:S02]  /*0180*/  IMAD R4, R7, UR6, R4 ;  /* 0x0000000607047c24 */ /* 0x000fe4000f8e0204 */
[----:B------:R-:W-:-:S03]  /*0190*/  IMAD.HI.U32 R3, R3, R0, RZ ;  /* 0x0000000003037227 */ /* 0x000fc600078e00ff */
[----:B------:R-:W-:Y:S01]  /*01a0*/  ISETP.GE.U32.AND P1, PT, R4, UR6, PT ;  /* 0x0000000604007c0c */ /* 0x000fe2000bf26070 */
[----:B------:R-:W-:-:S04]  /*01b0*/  IMAD.MOV R3, RZ, RZ, -R3 ;  /* 0x000000ffff037224 */ /* 0x000fc800078e0a03 */
[----:B------:R-:W-:Y:S01]  /*01c0*/  IMAD R0, R3, UR6, R0 ;  /* 0x0000000603007c24 */ /* 0x000fe2000f8e0200 */
[----:B------:R-:W-:-:S04]  /*01d0*/  LOP3.LUT R3, RZ, UR6, RZ, 0x33, !PT ;  /* 0x00000006ff037c12 */ /* 0x000fc8000f8e33ff */
[----:B------:R-:W-:-:S03]  /*01e0*/  ISETP.GE.U32.AND P0, PT, R0, UR6, PT ;  /* 0x0000000600007c0c */ /* 0x000fc6000bf06070 */
[----:B------:R-:W-:Y:S02]  /*01f0*/  @P1 IADD3 R4, PT, PT, R4, -UR6, RZ ;  /* 0x8000000604041c10 */ /* 0x000fe4000fffe0ff */
[----:B------:R-:W-:Y:S02]  /*0200*/  ISETP.NE.U32.AND P1, PT, RZ, UR6, PT ;  /* 0x00000006ff007c0c */ /* 0x000fe4000bf25070 */
[----:B------:R-:W-:-:S06]  /*0210*/  ISETP.GE.U32.AND P3, PT, R4, UR6, PT ;  /* 0x0000000604007c0c */ /* 0x000fcc000bf66070 */
[----:B------:R-:W-:Y:S02]  /*0220*/  @P0 IADD3 R0, PT, PT, R0, -UR6, RZ ;  /* 0x8000000600000c10 */ /* 0x000fe4000fffe0ff */
[C---:B0-----:R-:W-:Y:S02]  /*0230*/  ISETP.GE.U32.AND P0, PT, R5.reuse, UR4, PT ;  /* 0x0000000405007c0c */ /* 0x041fe4000bf06070 */
[----:B------:R-:W-:Y:S02]  /*0240*/  ISETP.GE.U32.AND P2, PT, R0, UR6, PT ;  /* 0x0000000600007c0c */ /* 0x000fe4000bf46070 */
[----:B------:R-:W-:Y:S01]  /*0250*/  ISETP.GE.U32.OR P0, PT, R2, UR7, P0 ;  /* 0x0000000702007c0c */ /* 0x000fe20008706470 */
[----:B------:R-:W-:Y:S02]  /*0260*/  @P3 VIADD R4, R4, -UR6 ;  /* 0x8000000604043c36 */ /* 0x000fe40008000000 */
[----:B------:R-:W-:-:S03]  /*0270*/  IMAD R2, R5, UR7, R2 ;  /* 0x0000000705027c24 */ /* 0x000fc6000f8e0202 */
[----:B------:R-:W-:-:S04]  /*0280*/  SEL R4, R3, R4, !P1 ;  /* 0x0000000403047207 */ /* 0x000fc80004800000 */
[----:B------:R-:W-:Y:S02]  /*0290*/  LOP3.LUT R4, RZ, R4, RZ, 0x33, !PT ;  /* 0x00000004ff047212 */ /* 0x000fe400078e33ff */
[----:B------:R-:W-:Y:S02]  /*02a0*/  @P2 IADD3 R0, PT, PT, R0, -UR6, RZ ;  /* 0x8000000600002c10 */ /* 0x000fe4000fffe0ff */
[----:B------:R-:W-:Y:S01]  /*02b0*/  IADD3 R9, PT, PT, R4, UR6, RZ ;  /* 0x0000000604097c10 */ /* 0x000fe2000fffe0ff */
[----:B------:R-:W-:Y:S06]  /*02c0*/  @P0 EXIT ;  /* 0x000000000000094d */ /* 0x000fec0003800000 */
[----:B------:R-:W0:Y:S01]  /*02d0*/  LDC.64 R4, c[0x0][0x388] ;  /* 0x0000e200ff047b82 */ /* 0x000e220000000a00 */
[----:B------:R-:W1:Y:S01]  /*02e0*/  LDCU.64 UR4, c[0x0][0x358] ;  /* 0x00006b00ff0477ac */ /* 0x000e620008000a00 */
[----:B------:R-:W-:-:S06]  /*02f0*/  SEL R3, R3, R0, !P1 ;  /* 0x0000000003037207 */ /* 0x000fcc0004800000 */
[----:B------:R-:W2:Y:S01]  /*0300*/  LDC.64 R6, c[0x0][0x390] ;  /* 0x0000e400ff067b82 */ /* 0x000ea20000000a00 */
[----:B0-----:R-:W-:-:S06]  /*0310*/  IMAD.WIDE.U32 R4, R3, 0x4, R4 ;  /* 0x0000000403047825 */ /* 0x001fcc00078e0004 */
[----:B-1----:R-:W3:Y:S01]  /*0320*/  LDG.E R4, desc[UR4][R4.64+0x4] ;  /* 0x0000040404047981 */ /* 0x002ee2000c1e1900 */
[----:B--2---:R-:W-:-:S06]  /*0330*/  IMAD.WIDE.U32 R6, R9, 0x4, R6 ;  /* 0x0000000409067825 */ /* 0x004fcc00078e0006 */
[----:B------:R-:W3:Y:S01]  /*0340*/  LDG.E R7, desc[UR4][R6.64] ;  /* 0x0000000406077981 */ /* 0x000ee2000c1e1900 */
[----:B------:R-:W-:Y:S01]  /*0350*/  BSSY.RECONVERGENT B0, `(.L_x_60) ;  /* 0x0000028000007945 */ /* 0x000fe20003800200 */
[----:B---3--:R-:W-:-:S04]  /*0360*/  FMUL R0, R4, R7 ;  /* 0x0000000704007220 */ /* 0x008fc80000400000 */
[----:B------:R-:W-:-:S05]  /*0370*/  FMUL R0, R0, 10 ;  /* 0x4120000000007820 */ /* 0x000fca0000400000 */
[----:B------:R-:W-:-:S13]  /*0380*/  FSETP.GT.AND P0, PT, R0, 1, PT ;  /* 0x3f8000000000780b */ /* 0x000fda0003f04000 */
[----:B------:R-:W-:Y:S05]  /*0390*/  @!P0 BRA `(.L_x_61) ;  /* 0x0000000000408947 */ /* 0x000fea0003800000 */
[----:B------:R-:W-:Y:S01]  /*03a0*/  VIADD R4, R0, 0xf3000000 ;  /* 0xf300000000047836 */ /* 0x000fe20000000000 */
[----:B------:R0:W1:Y:S01]  /*03b0*/  MUFU.RSQ R3, R0 ;  /* 0x0000000000037308 */ /* 0x0000620000001400 */
[----:B------:R-:W-:Y:S03]  /*03c0*/  BSSY.RECONVERGENT B1, `(.L_x_62) ;  /* 0x000000b000017945 */ /* 0x000fe60003800200 */
[----:B------:R-:W-:-:S13]  /*03d0*/  ISETP.GT.U32.AND P0, PT, R4, 0x727fffff, PT ;  /* 0x727fffff0400780c */ /* 0x000fda0003f04070 */
[----:B01----:R-:W-:Y:S05]  /*03e0*/  @!P0 BRA `(.L_x_63) ;  /* 0x0000000000108947 */ /* 0x003fea0003800000 */
[----:B------:R-:W-:-:S07]  /*03f0*/  MOV R8, 0x410 ;  /* 0x0000041000087802 */ /* 0x000fce0000000f00 */
[----:B------:R-:W-:Y:S05]  /*0400*/  CALL.REL.NOINC `($__internal_4_$__cuda_sm20_sqrt_rn_f32_slowpath) ;  /* 0x0000000000887944 */ /* 0x000fea0003c00000 */
[----:B------:R-:W-:Y:S01]  /*0410*/  MOV R0, R3 ;  /* 0x0000000300007202 */ /* 0x000fe20000000f00 */
[----:B------:R-:W-:Y:S06]  /*0420*/  BRA `(.L_x_64) ;  /* 0x0000000000107947 */ /* 0x000fec0003800000 */
.L_x_63:
[----:B------:R-:W-:Y:S01]  /*0430*/  FMUL.FTZ R5, R0, R3 ;  /* 0x0000000300057220 */ /* 0x000fe20000410000 */
[----:B------:R-:W-:-:S03]  /*0440*/  FMUL.FTZ R3, R3, 0.5 ;  /* 0x3f00000003037820 */ /* 0x000fc60000410000 */
[----:B------:R-:W-:-:S04]  /*0450*/  FFMA R0, -R5, R5, R0 ;  /* 0x0000000505007223 */ /* 0x000fc80000000100 */
[----:B------:R-:W-:-:S07]  /*0460*/  FFMA R0, R0, R3, R5 ;  /* 0x0000000300007223 */ /* 0x000fce0000000005 */
.L_x_64:
[----:B------:R-:W-:Y:S05]  /*0470*/  BSYNC.RECONVERGENT B1 ;  /* 0x0000000000017941 */ /* 0x000fea0003800200 */
.L_x_62:
[----:B------:R-:W-:Y:S01]  /*0480*/  MOV R6, R0 ;  /* 0x0000000000067202 */ /* 0x000fe20000000f00 */
[----:B------:R-:W-:Y:S06]  /*0490*/  BRA `(.L_x_65) ;  /* 0x00000000004c7947 */ /* 0x000fec0003800000 */
.L_x_61:
[----:B------:R-:W-:-:S13]  /*04a0*/  FSETP.GEU.AND P0, PT, R0, -1, PT ;  /* 0xbf8000000000780b */ /* 0x000fda0003f0e000 */
[----:B------:R-:W-:Y:S05]  /*04b0*/  @P0 BRA `(.L_x_65) ;  /* 0x0000000000440947 */ /* 0x000fea0003800000 */
[----:B------:R-:W-:Y:S01]  /*04c0*/  FADD R5, -R0, -RZ ;  /* 0x800000ff00057221 */ /* 0x000fe20000000100 */
[----:B------:R0:W1:Y:S01]  /*04d0*/  MUFU.RSQ R3, -R0 ;  /* 0x8000000000037308 */ /* 0x0000620000001400 */
[----:B------:R-:W-:Y:S03]  /*04e0*/  BSSY.RECONVERGENT B1, `(.L_x_66) ;  /* 0x000000d000017945 */ /* 0x000fe60003800200 */
[----:B------:R-:W-:-:S04]  /*04f0*/  IADD3 R4, PT, PT, R5, -0xd000000, RZ ;  /* 0xf300000005047810 */ /* 0x000fc80007ffe0ff */
[----:B------:R-:W-:-:S13]  /*0500*/  ISETP.GT.U32.AND P0, PT, R4, 0x727fffff, PT ;  /* 0x727fffff0400780c */ /* 0x000fda0003f04070 */
[----:B01----:R-:W-:Y:S05]  /*0510*/  @!P0 BRA `(.L_x_67) ;  /* 0x0000000000148947 */ /* 0x003fea0003800000 */
[----:B------:R-:W-:Y:S01]  /*0520*/  IMAD.MOV.U32 R0, RZ, RZ, R5 ;  /* 0x000000ffff007224 */ /* 0x000fe200078e0005 */
[----:B------:R-:W-:-:S07]  /*0530*/  MOV R8, 0x550 ;  /* 0x0000055000087802 */ /* 0x000fce0000000f00 */
[----:B------:R-:W-:Y:S05]  /*0540*/  CALL.REL.NOINC `($__internal_4_$__cuda_sm20_sqrt_rn_f32_slowpath) ;  /* 0x0000000000387944 */ /* 0x000fea0003c00000 */
[----:B------:R-:W-:Y:S01]  /*0550*/  MOV R6, R3 ;  /* 0x0000000300067202 */ /* 0x000fe20000000f00 */
[----:B------:R-:W-:Y:S06]  /*0560*/  BRA `(.L_x_68) ;  /* 0x0000000000107947 */ /* 0x000fec0003800000 */
.L_x_67:
[----:B------:R-:W-:Y:S01]  /*0570*/  FMUL.FTZ R5, R0, -R3 ;  /* 0x8000000300057220 */ /* 0x000fe20000410000 */
[----:B------:R-:W-:-:S03]  /*0580*/  FMUL.FTZ R3, R3, 0.5 ;  /* 0x3f00000003037820 */ /* 0x000fc60000410000 */
[----:B------:R-:W-:-:S04]  /*0590*/  FFMA R0, -R5, R5, -R0 ;  /* 0x0000000505007223 */ /* 0x000fc80000000900 */
[----:B------:R-:W-:-:S07]  /*05a0*/  FFMA R6, R0, R3, R5 ;  /* 0x0000000300067223 */ /* 0x000fce0000000005 */
.L_x_68:
[----:B------:R-:W-:Y:S05]  /*05b0*/  BSYNC.RECONVERGENT B1 ;  /* 0x0000000000017941 */ /* 0x000fea0003800200 */
.L_x_66:
[----:B------:R-:W-:-:S07]  /*05c0*/  FADD R6, -R6, -RZ ;  /* 0x800000ff06067221 */ /* 0x000fce0000000100 */
.L_x_65:
[----:B------:R-:W-:Y:S05]  /*05d0*/  BSYNC.RECONVERGENT B0 ;  /* 0x0000000000007941 */ /* 0x000fea0003800200 */
.L_x_60:
[----:B------:R-:W0:Y:S01]  /*05e0*/  LDC.64 R4, c[0x0][0x380] ;  /* 0x0000e000ff047b82 */ /* 0x000e220000000a00 */
[----:B------:R-:W-:Y:S01]  /*05f0*/  MOV R7, R6 ;  /* 0x0000000600077202 */ /* 0x000fe20000000f00 */
[----:B0-----:R-:W-:-:S05]  /*0600*/  IMAD.WIDE.U32 R2, R2, 0x8, R4 ;  /* 0x0000000802027825 */ /* 0x001fca00078e0004 */
[----:B------:R-:W-:Y:S01]  /*0610*/  STG.E.64 desc[UR4][R2.64], R6 ;  /* 0x0000000602007986 */ /* 0x000fe2000c101b04 */
[----:B------:R-:W-:Y:S05]  /*0620*/  EXIT ;  /* 0x000000000000794d */ /* 0x000fea0003800000 */
        .weak           $__internal_4_$__cuda_sm20_sqrt_rn_f32_slowpath
        .type           $__internal_4_$__cuda_sm20_sqrt_rn_f32_slowpath,@function
        .size           $__internal_4_$__cuda_sm20_sqrt_rn_f32_slowpath,(.L_x_76 - $__internal_4_$__cuda_sm20_sqrt_rn_f32_slowpath)
$__internal_4_$__cuda_sm20_sqrt_rn_f32_slowpath:
[----:B------:R-:W-:-:S13]  /*0630*/  LOP3.LUT P0, RZ, R0, 0x7fffffff, RZ, 0xc0, !PT ;  /* 0x7fffffff00ff7812 */ /* 0x000fda000780c0ff */
[----:B------:R-:W-:Y:S01]  /*0640*/  @!P0 MOV R3, R0 ;  /* 0x0000000000038202 */ /* 0x000fe20000000f00 */
[----:B------:R-:W-:Y:S06]  /*0650*/  @!P0 BRA `(.L_x_69) ;  /* 0x0000000000408947 */ /* 0x000fec0003800000 */
[----:B------:R-:W-:-:S13]  /*0660*/  FSETP.GEU.FTZ.AND P0, PT, R0, RZ, PT ;  /* 0x000000ff0000720b */ /* 0x000fda0003f1e000 */
[----:B------:R-:W-:Y:S01]  /*0670*/  @!P0 IMAD.MOV.U32 R3, RZ, RZ, 0x7fffffff ;  /* 0x7fffffffff038424 */ /* 0x000fe200078e00ff */
        /* <DEDUP_REMOVED lines=9> */
[----:B------:R-:W-:Y:S02]  /*0710*/  @!P0 MOV R3, R0 ;  /* 0x0000000000038202 */ /* 0x000fe40000000f00 */
[----:B------:R-:W-:-:S04]  /*0720*/  @P0 FADD.FTZ R6, -R5, -RZ ;  /* 0x800000ff05060221 */ /* 0x000fc80000010100 */
[----:B------:R-:W-:-:S04]  /*0730*/  @P0 FFMA R6, R5, R6, R4 ;  /* 0x0000000605060223 */ /* 0x000fc80000000004 */
[----:B------:R-:W-:-:S04]  /*0740*/  @P0 FFMA R6, R6, R7, R5 ;  /* 0x0000000706060223 */ /* 0x000fc80000000005 */
[----:B------:R-:W-:-:S07]  /*0750*/  @P0 FMUL.FTZ R3, R6, 2.3283064365386962891e-10 ;  /* 0x2f80000006030820 */ /* 0x000fce0000410000 */
.L_x_69:
[----:B------:R-:W-:Y:S01]  /*0760*/  HFMA2 R5, -RZ, RZ, 0, 0 ;  /* 0x00000000ff057431 */ /* 0x000fe200000001ff */
[----:B------:R-:W-:-:S04]  /*0770*/  MOV R4, R8 ;  /* 0x0000000800047202 */ /* 0x000fc80000000f00 */
[----:B------:R-:W-:Y:S05]  /*0780*/  RET.REL.NODEC R4 `(buildFrequencyDataKernel2) ;  /* 0xfffffff8041c7950 */ /* 0x000fea0003c3ffff */
.L_x_70:
        /* <DEDUP_REMOVED lines=15> */
.L_x_76:


//--------------------- .text.buildFrequencyDataKernel --------------------------
	.section	.text.buildFrequencyDataKernel,"ax",@progbits
	.align	128
        .global         buildFrequencyDataKernel
        .type           buildFrequencyDataKernel,@function
        .size           buildFrequencyDataKernel,(.L_x_82 - buildFrequencyDataKernel)
        .other          buildFrequencyDataKernel,@"STO_CUDA_ENTRY STV_DEFAULT"
buildFrequencyDataKernel:
.text.buildFrequencyDataKernel:
        /* <DEDUP_REMOVED lines=13> */
[----:B------:R-:W-:Y:S02]  /*00d0*/  VIADD R4, R5, UR4 ;  /* 0x0000000405047c36 */ /* 0x000fe40008000000 */
[----:B--2---:R-:W-:Y:S01]  /*00e0*/  IMAD R0, R6, UR5, R7 ;  /* 0x0000000506007c24 */ /* 0x004fe2000f8e0207 */
[----:B------:R0:W1:Y:S02]  /*00f0*/  F2I.FTZ.U32.TRUNC.NTZ R3, R2 ;  /* 0x0000000200037305 */ /* 0x000064000021f000 */
[----:B0-----:R-:W-:Y:S02]  /*0100*/  HFMA2 R2, -RZ, RZ, 0, 0 ;  /* 0x00000000ff027431 */ /* 0x001fe400000001ff */
[----:B-1----:R-:W-:-:S04]  /*0110*/  IMAD.MOV R9, RZ, RZ, -R3 ;  /* 0x000000ffff097224 */ /* 0x002fc800078e0a03 */
[----:B------:R-:W-:-:S04]  /*0120*/  IMAD R9, R9, UR6, RZ ;  /* 0x0000000609097c24 */ /* 0x000fc8000f8e02ff */
[----:B------:R-:W-:-:S04]  /*0130*/  IMAD.HI.U32 R3, R3, R9, R2 ;  /* 0x0000000903037227 */ /* 0x000fc800078e0002 */
[----:B------:R-:W-:Y:S02]  /*0140*/  IMAD R9, R5, UR7, R0 ;  /* 0x0000000705097c24 */ /* 0x000fe4000f8e0200 */
[----:B------:R-:W-:-:S05]  /*0150*/  IMAD.HI.U32 R2, R3, R4, RZ ;  /* 0x0000000403027227 */ /* 0x000fca00078e00ff */
[----:B------:R-:W-:Y:S01]  /*0160*/  IADD3 R7, PT, PT, -R2, RZ, RZ ;  /* 0x000000ff02077210 */ /* 0x000fe20007ffe1ff */
[----:B------:R-:W-:Y:S01]  /*0170*/  VIADD R2, R0, UR4 ;  /* 0x0000000400027c36 */ /* 0x000fe20008000000 */
[----:B------:R-:W0:Y:S03]  /*0180*/  LDCU UR4, c[0x0][0x3a0] ;  /* 0x00007400ff0477ac */ /* 0x000e260008000800 */
[----:B------:R-:W-:Y:S01]  /*0190*/  IMAD R4, R7, UR6, R4 ;  /* 0x0000000607047c24 */ /* 0x000fe2000f8e0204 */
[----:B------:R-:W-:Y:S01]  /*01a0*/  LOP3.LUT R7, RZ, UR6, RZ, 0x33, !PT ;  /* 0x00000006ff077c12 */ /* 0x000fe2000f8e33ff */
[----:B------:R-:W-:-:S03]  /*01b0*/  IMAD.HI.U32 R3, R3, R2, RZ ;  /* 0x0000000203037227 */ /* 0x000fc600078e00ff */
[----:B------:R-:W-:Y:S02]  /*01c0*/  ISETP.GE.U32.AND P1, PT, R4, UR6, PT ;  /* 0x0000000604007c0c */ /* 0x000fe4000bf26070 */
[----:B------:R-:W-:-:S05]  /*01d0*/  IADD3 R3, PT, PT, -R3, RZ, RZ ;  /* 0x000000ff03037210 */ /* 0x000fca0007ffe1ff */
[----:B------:R-:W-:-:S05]  /*01e0*/  IMAD R6, R3, UR6, R2 ;  /* 0x0000000603067c24 */ /* 0x000fca000f8e0202 */
[----:B------:R-:W-:Y:S01]  /*01f0*/  ISETP.GE.U32.AND P0, PT, R6, UR6, PT ;  /* 0x0000000606007c0c */ /* 0x000fe2000bf06070 */
[----:B------:R-:W-:Y:S01]  /*0200*/  @P1 VIADD R4, R4, -UR6 ;  /* 0x8000000604041c36 */ /* 0x000fe20008000000 */
[----:B------:R-:W-:-:S04]  /*0210*/  ISETP.NE.U32.AND P1, PT, RZ, UR6, PT ;  /* 0x00000006ff007c0c */ /* 0x000fc8000bf25070 */
[----:B------:R-:W-:-:S07]  /*0220*/  ISETP.GE.U32.AND P3, PT, R4, UR6, PT ;  /* 0x0000000604007c0c */ /* 0x000fce000bf66070 */
[----:B------:R-:W-:Y:S02]  /*0230*/  @P0 IADD3 R6, PT, PT, R6, -UR6, RZ ;  /* 0x8000000606060c10 */ /* 0x000fe4000fffe0ff */
[----:B0-----:R-:W-:Y:S02]  /*0240*/  ISETP.GE.U32.AND P0, PT, R5, UR4, PT ;  /* 0x0000000405007c0c */ /* 0x001fe4000bf06070 */
[----:B------:R-:W-:Y:S02]  /*0250*/  ISETP.GE.U32.AND P2, PT, R6, UR6, PT ;  /* 0x0000000606007c0c */ /* 0x000fe4000bf46070 */
[----:B------:R-:W-:Y:S02]  /*0260*/  @P3 IADD3 R4, PT, PT, R4, -UR6, RZ ;  /* 0x8000000604043c10 */ /* 0x000fe4000fffe0ff */
[----:B------:R-:W-:Y:S02]  /*0270*/  ISETP.GE.U32.OR P0, PT, R0, UR7, P0 ;  /* 0x0000000700007c0c */ /* 0x000fe40008706470 */
[----:B------:R-:W-:-:S04]  /*0280*/  SEL R4, R7, R4, !P1 ;  /* 0x0000000407047207 */ /* 0x000fc80004800000 */
[----:B------:R-:W-:-:S03]  /*0290*/  LOP3.LUT R4, RZ, R4, RZ, 0x33, !PT ;  /* 0x00000004ff047212 */ /* 0x000fc600078e33ff */
[----:B------:R-:W-:Y:S01]  /*02a0*/  @P2 VIADD R6, R6, -UR6 ;  /* 0x8000000606062c36 */ /* 0x000fe20008000000 */
[----:B------:R-:W-:-:S03]  /*02b0*/  IADD3 R11, PT, PT, R4, UR6, RZ ;  /* 0x00000006040b7c10 */ /* 0x000fc6000fffe0ff */
[----:B------:R-:W-:Y:S05]  /*02c0*/  @P0 EXIT ;  /* 0x000000000000094d */ /* 0x000fea0003800000 */
[----:B------:R-:W0:Y:S01]  /*02d0*/  LDC.64 R2, c[0x0][0x388] ;  /* 0x0000e200ff027b82 */ /* 0x000e220000000a00 */
[----:B------:R-:W1:Y:S01]  /*02e0*/  LDCU.64 UR4, c[0x0][0x358] ;  /* 0x00006b00ff0477ac */ /* 0x000e620008000a00 */
[----:B------:R-:W-:-:S06]  /*02f0*/  SEL R7, R7, R6, !P1 ;  /* 0x0000000607077207 */ /* 0x000fcc0004800000 */
[----:B------:R-:W2:Y:S01]  /*0300*/  LDC.64 R4, c[0x0][0x390] ;  /* 0x0000e400ff047b82 */ /* 0x000ea20000000a00 */
[----:B0-----:R-:W-:-:S07]  /*0310*/  IMAD.WIDE.U32 R2, R7, 0x4, R2 ;  /* 0x0000000407027825 */ /* 0x001fce00078e0002 */
[----:B------:R-:W0:Y:S01]  /*0320*/  LDC.64 R6, c[0x0][0x380] ;  /* 0x0000e000ff067b82 */ /* 0x000e220000000a00 */
[----:B-1----:R-:W3:Y:S01]  /*0330*/  LDG.E R2, desc[UR4][R2.64+0x4] ;  /* 0x0000040402027981 */ /* 0x002ee2000c1e1900 */
[----:B--2---:R-:W-:-:S06]  /*0340*/  IMAD.WIDE.U32 R4, R11, 0x4, R4 ;  /* 0x000000040b047825 */ /* 0x004fcc00078e0004 */
[----:B------:R-:W3:Y:S01]  /*0350*/  LDG.E R5, desc[UR4][R4.64] ;  /* 0x0000000404057981 */ /* 0x000ee2000c1e1900 */
[----:B0-----:R-:W-:-:S04]  /*0360*/  IMAD.WIDE.U32 R6, R9, 0x8, R6 ;  /* 0x0000000809067825 */ /* 0x001fc800078e0006 */
[----:B---3--:R-:W-:-:S04]  /*0370*/  FMUL R0, R2, R5 ;  /* 0x0000000502007220 */ /* 0x008fc80000400000 */
[----:B------:R-:W-:-:S05]  /*0380*/  FMUL R8, R0, 100 ;  /* 0x42c8000000087820 */ /* 0x000fca0000400000 */
[----:B------:R-:W-:-:S05]  /*0390*/  MOV R9, R8 ;  /* 0x0000000800097202 */ /* 0x000fca0000000f00 */
[----:B------:R-:W-:Y:S01]  /*03a0*/  STG.E.64 desc[UR4][R6.64], R8 ;  /* 0x0000000806007986 */ /* 0x000fe2000c101b04 */
[----:B------:R-:W-:Y:S05]  /*03b0*/  EXIT ;  /* 0x000000000000794d */ /* 0x000fea0003800000 */
.L_x_71:
        /* <DEDUP_REMOVED lines=12> */
.L_x_82:


//--------------------- .nv.global.init           --------------------------
	.section	.nv.global.init,"aw",@progbits
	.align	4
.nv.global.init:
	.type		__cudart_i2opi_f,@object
	.size		__cudart_i2opi_f,(.L_0 - __cudart_i2opi_f)
__cudart_i2opi_f:
        /*0000*/ 	.byte	0x41, 0x90, 0x43, 0x3c, 0x99, 0x95, 0x62, 0xdb, 0xc0, 0xdd, 0x34, 0xf5, 0xd1, 0x57, 0x27, 0xfc
        /*0010*/ 	.byte	0x29, 0x15, 0x44, 0x4e, 0x6e, 0x83, 0xf9, 0xa2
.L_0:


//--------------------- .nv.shared.reserved.0     --------------------------
	.section	.nv.shared.reserved.0,"aw",@nobits
	.weak		__nv_reservedSMEM_offset_0_alias
	.size		__nv_reservedSMEM_offset_0_alias, 0, 64
	.other		__nv_reservedSMEM_offset_0_alias,@"STO_CUDA_RESERVED_SHARED STV_DEFAULT"
__nv_reservedSMEM_offset_0_alias:
	.zero		0
	.zero		64


//--------------------- .nv.constant0.calculateSlopeKernel --------------------------
	.section	.nv.constant0.calculateSlopeKernel,"a",@progbits
	.sectionflags	@""
	.align	4
.nv.constant0.calculateSlopeKernel:
	.zero		920


//--------------------- .nv.constant0.updateHeightmapKernel --------------------------
	.section	.nv.constant0.updateHeightmapKernel,"a",@progbits
	.sectionflags	@""
	.align	4
.nv.constant0.updateHeightmapKernel:
	.zero		916


//--------------------- .nv.constant0.generateSpectrumKernel2 --------------------------
	.section	.nv.constant0.generateSpectrumKernel2,"a",@progbits
	.sectionflags	@""
	.align	4
.nv.constant0.generateSpectrumKernel2:
	.zero		944


//--------------------- .nv.constant0.generateSpectrumKernel --------------------------
	.section	.nv.constant0.generateSpectrumKernel,"a",@progbits
	.sectionflags	@""
	.align	4
.nv.constant0.generateSpectrumKernel:
	.zero		944


//--------------------- .nv.constant0.buildFrequencyDataKernel2 --------------------------
	.section	.nv.constant0.buildFrequencyDataKernel2,"a",@progbits
	.sectionflags	@""
	.align	4
.nv.constant0.buildFrequencyDataKernel2:
	.zero		940


//--------------------- .nv.constant0.buildFrequencyDataKernel --------------------------
	.section	.nv.constant0.buildFrequencyDataKernel,"a",@progbits
	.sectionflags	@""
	.align	4
.nv.constant0.buildFrequencyDataKernel:
	.zero		940


//--------------------- SYMBOLS --------------------------

	.type		.nv.reservedSmem.offset0,@object
	.size		.nv.reservedSmem.offset0,0x4
